//
// Generated by NVIDIA NVVM Compiler
//
// Compiler Build ID: CL-36424714
// Cuda compilation tools, release 13.0, V13.0.88
// Based on NVVM 20.0.0
//

.version 9.0
.target sm_100
.address_size 64

	// .globl	_Z15stencil3d_basicPfS_j
// _ZZ15stencil3d_tiledPfS_jE4in_s has been demoted
// _ZZ22stencil3d_tiled_coarsePfS_jE8inPrev_s has been demoted
// _ZZ22stencil3d_tiled_coarsePfS_jE8inCurr_s has been demoted
// _ZZ22stencil3d_tiled_coarsePfS_jE8inNext_s has been demoted
// _ZZ18stencil3d_regtiledPfS_jE8inCurr_s has been demoted

.visible .entry _Z15stencil3d_basicPfS_j(
	.param .u64 .ptr .align 1 _Z15stencil3d_basicPfS_j_param_0,
	.param .u64 .ptr .align 1 _Z15stencil3d_basicPfS_j_param_1,
	.param .u32 _Z15stencil3d_basicPfS_j_param_2
)
{
	.reg .pred 	%p<12>;
	.reg .b32 	%r<31>;
	.reg .b32 	%f<14>;
	.reg .b64 	%rd<20>;

	ld.param.u64 	%rd1, [_Z15stencil3d_basicPfS_j_param_0];
	ld.param.u64 	%rd2, [_Z15stencil3d_basicPfS_j_param_1];
	ld.param.u32 	%r4, [_Z15stencil3d_basicPfS_j_param_2];
	mov.u32 	%r5, %ctaid.z;
	mov.u32 	%r6, %ntid.z;
	mov.u32 	%r7, %tid.z;
	mad.lo.s32 	%r1, %r5, %r6, %r7;
	mov.u32 	%r8, %ctaid.y;
	mov.u32 	%r9, %ntid.y;
	mov.u32 	%r10, %tid.y;
	mad.lo.s32 	%r2, %r8, %r9, %r10;
	mov.u32 	%r11, %ctaid.x;
	mov.u32 	%r12, %ntid.x;
	mov.u32 	%r13, %tid.x;
	mad.lo.s32 	%r3, %r11, %r12, %r13;
	setp.eq.s32 	%p1, %r1, 0;
	add.s32 	%r14, %r4, -1;
	setp.ge.u32 	%p2, %r1, %r14;
	setp.eq.s32 	%p3, %r2, 0;
	or.pred  	%p4, %p1, %p3;
	or.pred  	%p5, %p4, %p2;
	setp.ge.u32 	%p6, %r2, %r14;
	or.pred  	%p7, %p6, %p5;
	setp.lt.s32 	%p8, %r3, 1;
	or.pred  	%p9, %p8, %p7;
	setp.ge.u32 	%p10, %r3, %r14;
	or.pred  	%p11, %p10, %p9;
	@%p11 bra 	$L__BB0_2;
	cvta.to.global.u64 	%rd3, %rd1;
	cvta.to.global.u64 	%rd4, %rd2;
	mul.lo.s32 	%r15, %r4, %r1;
	mul.lo.s32 	%r16, %r15, %r4;
	mul.lo.s32 	%r17, %r4, %r2;
	add.s32 	%r18, %r17, %r3;
	add.s32 	%r19, %r18, %r16;
	mul.wide.u32 	%rd5, %r19, 4;
	add.s64 	%rd6, %rd3, %rd5;
	ld.global.f32 	%f1, [%rd6];
	add.s32 	%r20, %r19, -1;
	mul.wide.u32 	%rd7, %r20, 4;
	add.s64 	%rd8, %rd3, %rd7;
	ld.global.f32 	%f2, [%rd8];
	fma.rn.f32 	%f3, %f2, 0f3DCCCCCD, %f1;
	add.s32 	%r21, %r19, 1;
	mul.wide.u32 	%rd9, %r21, 4;
	add.s64 	%rd10, %rd3, %rd9;
	ld.global.f32 	%f4, [%rd10];
	fma.rn.f32 	%f5, %f4, 0f3DCCCCCD, %f3;
	sub.s32 	%r22, %r17, %r4;
	add.s32 	%r23, %r22, %r3;
	add.s32 	%r24, %r23, %r16;
	mul.wide.u32 	%rd11, %r24, 4;
	add.s64 	%rd12, %rd3, %rd11;
	ld.global.f32 	%f6, [%rd12];
	fma.rn.f32 	%f7, %f6, 0f3DCCCCCD, %f5;
	shl.b32 	%r25, %r4, 1;
	add.s32 	%r26, %r24, %r25;
	mul.wide.u32 	%rd13, %r26, 4;
	add.s64 	%rd14, %rd3, %rd13;
	ld.global.f32 	%f8, [%rd14];
	fma.rn.f32 	%f9, %f8, 0f3DCCCCCD, %f7;
	sub.s32 	%r27, %r15, %r4;
	mad.lo.s32 	%r28, %r27, %r4, %r18;
	mul.wide.u32 	%rd15, %r28, 4;
	add.s64 	%rd16, %rd3, %rd15;
	ld.global.f32 	%f10, [%rd16];
	fma.rn.f32 	%f11, %f10, 0f3DCCCCCD, %f9;
	add.s32 	%r29, %r27, %r25;
	mad.lo.s32 	%r30, %r29, %r4, %r18;
	mul.wide.u32 	%rd17, %r30, 4;
	add.s64 	%rd18, %rd3, %rd17;
	ld.global.f32 	%f12, [%rd18];
	fma.rn.f32 	%f13, %f12, 0f3DCCCCCD, %f11;
	add.s64 	%rd19, %rd4, %rd5;
	st.global.f32 	[%rd19], %f13;
$L__BB0_2:
	ret;

}
	// .globl	_Z15stencil3d_tiledPfS_j
.visible .entry _Z15stencil3d_tiledPfS_j(
	.param .u64 .ptr .align 1 _Z15stencil3d_tiledPfS_j_param_0,
	.param .u64 .ptr .align 1 _Z15stencil3d_tiledPfS_j_param_1,
	.param .u32 _Z15stencil3d_tiledPfS_j_param_2
)
{
	.reg .pred 	%p<20>;
	.reg .b32 	%r<35>;
	.reg .b32 	%f<15>;
	.reg .b64 	%rd<9>;
	// demoted variable
	.shared .align 4 .b8 _ZZ15stencil3d_tiledPfS_jE4in_s[2048];
	ld.param.u64 	%rd1, [_Z15stencil3d_tiledPfS_j_param_0];
	ld.param.u64 	%rd2, [_Z15stencil3d_tiledPfS_j_param_1];
	ld.param.u32 	%r11, [_Z15stencil3d_tiledPfS_j_param_2];
	mov.u32 	%r12, %ctaid.z;
	mov.u32 	%r1, %tid.z;
	mad.lo.s32 	%r13, %r12, 6, %r1;
	setp.eq.s32 	%p1, %r13, 0;
	add.s32 	%r3, %r13, -1;
	mov.u32 	%r14, %ctaid.y;
	mov.u32 	%r4, %tid.y;
	mad.lo.s32 	%r15, %r14, 6, %r4;
	add.s32 	%r6, %r15, -1;
	setp.eq.s32 	%p2, %r15, 0;
	mov.u32 	%r16, %ctaid.x;
	mov.u32 	%r17, %tid.x;
	add.s32 	%r7, %r17, -1;
	mad.lo.s32 	%r8, %r16, 6, %r7;
	setp.ge.u32 	%p3, %r3, %r11;
	or.pred  	%p4, %p1, %p2;
	or.pred  	%p5, %p4, %p3;
	setp.ge.u32 	%p6, %r6, %r11;
	or.pred  	%p7, %p5, %p6;
	setp.lt.s32 	%p8, %r8, 0;
	or.pred  	%p9, %p8, %p7;
	setp.ge.u32 	%p10, %r8, %r11;
	shl.b32 	%r18, %r1, 8;
	mov.u32 	%r19, _ZZ15stencil3d_tiledPfS_jE4in_s;
	add.s32 	%r20, %r19, %r18;
	shl.b32 	%r21, %r4, 5;
	add.s32 	%r22, %r20, %r21;
	shl.b32 	%r23, %r17, 2;
	add.s32 	%r9, %r22, %r23;
	or.pred  	%p11, %p10, %p9;
	@%p11 bra 	$L__BB1_2;
	cvta.to.global.u64 	%rd3, %rd1;
	mad.lo.s32 	%r24, %r11, %r3, %r6;
	mad.lo.s32 	%r25, %r24, %r11, %r8;
	mul.wide.u32 	%rd4, %r25, 4;
	add.s64 	%rd5, %rd3, %rd4;
	ld.global.f32 	%f1, [%rd5];
	st.shared.f32 	[%r9], %f1;
$L__BB1_2:
	bar.sync 	0;
	add.s32 	%r26, %r11, -1;
	min.u32 	%r27, %r13, %r15;
	setp.lt.u32 	%p12, %r27, 2;
	max.u32 	%r28, %r3, %r6;
	setp.ge.u32 	%p13, %r28, %r26;
	or.pred  	%p14, %p13, %p12;
	setp.lt.s32 	%p15, %r8, 1;
	or.pred  	%p16, %p15, %p14;
	setp.ge.u32 	%p17, %r8, %r26;
	or.pred  	%p18, %p17, %p16;
	@%p18 bra 	$L__BB1_5;
	add.s32 	%r29, %r1, -1;
	add.s32 	%r30, %r4, -1;
	max.u32 	%r31, %r29, %r30;
	max.u32 	%r32, %r7, %r31;
	setp.gt.u32 	%p19, %r32, 5;
	@%p19 bra 	$L__BB1_5;
	ld.shared.f32 	%f2, [%r9];
	ld.shared.f32 	%f3, [%r9+-4];
	fma.rn.f32 	%f4, %f3, 0f3DCCCCCD, %f2;
	ld.shared.f32 	%f5, [%r9+4];
	fma.rn.f32 	%f6, %f5, 0f3DCCCCCD, %f4;
	ld.shared.f32 	%f7, [%r9+-32];
	fma.rn.f32 	%f8, %f7, 0f3DCCCCCD, %f6;
	ld.shared.f32 	%f9, [%r9+32];
	fma.rn.f32 	%f10, %f9, 0f3DCCCCCD, %f8;
	ld.shared.f32 	%f11, [%r9+-256];
	fma.rn.f32 	%f12, %f11, 0f3DCCCCCD, %f10;
	ld.shared.f32 	%f13, [%r9+256];
	fma.rn.f32 	%f14, %f13, 0f3DCCCCCD, %f12;
	mad.lo.s32 	%r33, %r11, %r3, %r6;
	mad.lo.s32 	%r34, %r33, %r11, %r8;
	cvta.to.global.u64 	%rd6, %rd2;
	mul.wide.u32 	%rd7, %r34, 4;
	add.s64 	%rd8, %rd6, %rd7;
	st.global.f32 	[%rd8], %f14;
$L__BB1_5:
	ret;

}
	// .globl	_Z22stencil3d_tiled_coarsePfS_j
.visible .entry _Z22stencil3d_tiled_coarsePfS_j(
	.param .u64 .ptr .align 1 _Z22stencil3d_tiled_coarsePfS_j_param_0,
	.param .u64 .ptr .align 1 _Z22stencil3d_tiled_coarsePfS_j_param_1,
	.param .u32 _Z22stencil3d_tiled_coarsePfS_j_param_2
)
{
	.reg .pred 	%p<57>;
	.reg .b32 	%r<88>;
	.reg .b32 	%f<35>;
	.reg .b64 	%rd<17>;
	// demoted variable
	.shared .align 4 .b8 _ZZ22stencil3d_tiled_coarsePfS_jE8inPrev_s[4096];
	// demoted variable
	.shared .align 4 .b8 _ZZ22stencil3d_tiled_coarsePfS_jE8inCurr_s[4096];
	// demoted variable
	.shared .align 4 .b8 _ZZ22stencil3d_tiled_coarsePfS_jE8inNext_s[4096];
	ld.param.u64 	%rd3, [_Z22stencil3d_tiled_coarsePfS_j_param_0];
	ld.param.u64 	%rd4, [_Z22stencil3d_tiled_coarsePfS_j_param_1];
	ld.param.u32 	%r31, [_Z22stencil3d_tiled_coarsePfS_j_param_2];
	cvta.to.global.u64 	%rd1, %rd4;
	cvta.to.global.u64 	%rd2, %rd3;
	mov.u32 	%r32, %ctaid.z;
	mul.lo.s32 	%r2, %r32, 30;
	mov.u32 	%r33, %ctaid.y;
	mul.lo.s32 	%r3, %r33, 30;
	mov.u32 	%r4, %tid.y;
	add.s32 	%r34, %r3, %r4;
	add.s32 	%r6, %r34, -1;
	setp.eq.s32 	%p2, %r34, 0;
	mov.u32 	%r35, %ctaid.x;
	mul.lo.s32 	%r7, %r35, 30;
	mov.u32 	%r8, %tid.x;
	add.s32 	%r36, %r8, %r7;
	add.s32 	%r9, %r36, -1;
	setp.eq.s32 	%p3, %r32, 0;
	add.s32 	%r10, %r2, -1;
	setp.ge.u32 	%p4, %r10, %r31;
	or.pred  	%p5, %p3, %p2;
	or.pred  	%p6, %p5, %p4;
	setp.ge.u32 	%p7, %r6, %r31;
	or.pred  	%p8, %p6, %p7;
	setp.lt.s32 	%p9, %r9, 0;
	or.pred  	%p10, %p9, %p8;
	setp.ge.u32 	%p11, %r9, %r31;
	shl.b32 	%r37, %r4, 7;
	mov.u32 	%r38, _ZZ22stencil3d_tiled_coarsePfS_jE8inPrev_s;
	add.s32 	%r39, %r38, %r37;
	shl.b32 	%r40, %r8, 2;
	add.s32 	%r11, %r39, %r40;
	or.pred  	%p12, %p11, %p10;
	@%p12 bra 	$L__BB2_2;
	mad.lo.s32 	%r41, %r31, %r10, %r6;
	mad.lo.s32 	%r42, %r41, %r31, %r9;
	mul.wide.u32 	%rd5, %r42, 4;
	add.s64 	%rd6, %rd2, %rd5;
	ld.global.f32 	%f1, [%rd6];
	st.shared.f32 	[%r11], %f1;
$L__BB2_2:
	setp.ge.u32 	%p13, %r9, %r31;
	setp.lt.s32 	%p14, %r9, 0;
	setp.eq.s32 	%p15, %r34, 0;
	max.u32 	%r43, %r2, %r6;
	setp.ge.u32 	%p16, %r43, %r31;
	or.pred  	%p17, %p16, %p15;
	or.pred  	%p18, %p14, %p17;
	mov.u32 	%r45, _ZZ22stencil3d_tiled_coarsePfS_jE8inCurr_s;
	add.s32 	%r46, %r45, %r37;
	add.s32 	%r12, %r46, %r40;
	or.pred  	%p19, %p13, %p18;
	@%p19 bra 	$L__BB2_4;
	mad.lo.s32 	%r48, %r31, %r2, %r6;
	mad.lo.s32 	%r49, %r48, %r31, %r9;
	mul.wide.u32 	%rd7, %r49, 4;
	add.s64 	%rd8, %rd2, %rd7;
	ld.global.f32 	%f2, [%rd8];
	st.shared.f32 	[%r12], %f2;
$L__BB2_4:
	mov.u32 	%r52, _ZZ22stencil3d_tiled_coarsePfS_jE8inNext_s;
	add.s32 	%r53, %r52, %r37;
	add.s32 	%r13, %r53, %r40;
	add.s32 	%r14, %r31, -1;
	add.s32 	%r55, %r4, -31;
	add.s32 	%r56, %r8, -31;
	min.u32 	%r57, %r55, %r56;
	setp.lt.u32 	%p1, %r57, -30;
	add.s32 	%r87, %r2, 1;
	add.s32 	%r58, %r2, 2;
	mad.lo.s32 	%r59, %r31, %r58, %r4;
	add.s32 	%r60, %r59, %r3;
	add.s32 	%r61, %r60, -1;
	mad.lo.s32 	%r62, %r31, %r61, %r8;
	add.s32 	%r86, %r62, %r7;
	mul.lo.s32 	%r63, %r31, %r31;
	shl.b32 	%r17, %r63, 1;
	mad.lo.s32 	%r64, %r31, %r2, %r31;
	add.s32 	%r65, %r4, %r64;
	add.s32 	%r66, %r65, %r3;
	add.s32 	%r67, %r66, -1;
	mad.lo.s32 	%r68, %r31, %r67, %r8;
	add.s32 	%r84, %r68, %r7;
	mul.lo.s32 	%r69, %r32, %r31;
	mad.lo.s32 	%r70, %r69, 30, %r4;
	add.s32 	%r71, %r70, %r3;
	add.s32 	%r72, %r71, -1;
	mad.lo.s32 	%r73, %r31, %r72, %r8;
	add.s32 	%r83, %r73, %r7;
	mov.b32 	%r85, 2;
$L__BB2_5:
	setp.ge.u32 	%p20, %r9, %r31;
	setp.lt.s32 	%p21, %r9, 0;
	setp.eq.s32 	%p22, %r34, 0;
	max.u32 	%r74, %r87, %r6;
	setp.ge.u32 	%p23, %r74, %r31;
	or.pred  	%p24, %p23, %p22;
	or.pred  	%p25, %p21, %p24;
	or.pred  	%p26, %p25, %p20;
	@%p26 bra 	$L__BB2_7;
	add.s32 	%r75, %r84, -1;
	mul.wide.u32 	%rd9, %r75, 4;
	add.s64 	%rd10, %rd2, %rd9;
	ld.global.f32 	%f3, [%rd10];
	st.shared.f32 	[%r13], %f3;
$L__BB2_7:
	setp.lt.u32 	%p27, %r6, %r14;
	setp.gt.u32 	%p28, %r34, 1;
	bar.sync 	0;
	setp.ne.s32 	%p29, %r87, 1;
	add.s32 	%r76, %r87, -1;
	setp.lt.u32 	%p30, %r76, %r14;
	and.pred  	%p31, %p29, %p30;
	and.pred  	%p32, %p28, %p31;
	and.pred  	%p33, %p32, %p27;
	setp.gt.s32 	%p34, %r9, 0;
	setp.lt.u32 	%p35, %r9, %r14;
	and.pred  	%p36, %p34, %p35;
	and.pred  	%p37, %p33, %p36;
	not.pred 	%p38, %p37;
	or.pred  	%p39, %p38, %p1;
	@%p39 bra 	$L__BB2_9;
	ld.shared.f32 	%f4, [%r12];
	ld.shared.f32 	%f5, [%r12+-4];
	fma.rn.f32 	%f6, %f5, 0f3DCCCCCD, %f4;
	ld.shared.f32 	%f7, [%r12+4];
	fma.rn.f32 	%f8, %f7, 0f3DCCCCCD, %f6;
	ld.shared.f32 	%f9, [%r12+-128];
	fma.rn.f32 	%f10, %f9, 0f3DCCCCCD, %f8;
	ld.shared.f32 	%f11, [%r12+128];
	fma.rn.f32 	%f12, %f11, 0f3DCCCCCD, %f10;
	ld.shared.f32 	%f13, [%r11];
	fma.rn.f32 	%f14, %f13, 0f3DCCCCCD, %f12;
	ld.shared.f32 	%f15, [%r13];
	fma.rn.f32 	%f16, %f15, 0f3DCCCCCD, %f14;
	add.s32 	%r77, %r83, -1;
	mul.wide.u32 	%rd11, %r77, 4;
	add.s64 	%rd12, %rd1, %rd11;
	st.global.f32 	[%rd12], %f16;
$L__BB2_9:
	setp.ge.u32 	%p40, %r9, %r31;
	setp.lt.s32 	%p41, %r9, 0;
	setp.eq.s32 	%p42, %r34, 0;
	bar.sync 	0;
	ld.shared.f32 	%f17, [%r12];
	st.shared.f32 	[%r11], %f17;
	ld.shared.f32 	%f18, [%r13];
	st.shared.f32 	[%r12], %f18;
	add.s32 	%r78, %r87, 1;
	max.u32 	%r79, %r78, %r6;
	setp.ge.u32 	%p43, %r79, %r31;
	or.pred  	%p44, %p43, %p42;
	or.pred  	%p45, %p41, %p44;
	or.pred  	%p46, %p45, %p40;
	@%p46 bra 	$L__BB2_11;
	add.s32 	%r80, %r86, -1;
	mul.wide.u32 	%rd13, %r80, 4;
	add.s64 	%rd14, %rd2, %rd13;
	ld.global.f32 	%f19, [%rd14];
	st.shared.f32 	[%r13], %f19;
$L__BB2_11:
	setp.gt.u32 	%p47, %r34, 1;
	bar.sync 	0;
	setp.lt.u32 	%p48, %r74, %r14;
	and.pred  	%p49, %p48, %p47;
	setp.gt.s32 	%p50, %r9, 0;
	setp.lt.u32 	%p51, %r9, %r14;
	and.pred  	%p52, %p50, %p51;
	and.pred  	%p53, %p49, %p52;
	not.pred 	%p54, %p53;
	or.pred  	%p55, %p54, %p1;
	@%p55 bra 	$L__BB2_13;
	ld.shared.f32 	%f20, [%r12];
	ld.shared.f32 	%f21, [%r12+-4];
	fma.rn.f32 	%f22, %f21, 0f3DCCCCCD, %f20;
	ld.shared.f32 	%f23, [%r12+4];
	fma.rn.f32 	%f24, %f23, 0f3DCCCCCD, %f22;
	ld.shared.f32 	%f25, [%r12+-128];
	fma.rn.f32 	%f26, %f25, 0f3DCCCCCD, %f24;
	ld.shared.f32 	%f27, [%r12+128];
	fma.rn.f32 	%f28, %f27, 0f3DCCCCCD, %f26;
	ld.shared.f32 	%f29, [%r11];
	fma.rn.f32 	%f30, %f29, 0f3DCCCCCD, %f28;
	ld.shared.f32 	%f31, [%r13];
	fma.rn.f32 	%f32, %f31, 0f3DCCCCCD, %f30;
	add.s32 	%r82, %r84, -1;
	mul.wide.u32 	%rd15, %r82, 4;
	add.s64 	%rd16, %rd1, %rd15;
	st.global.f32 	[%rd16], %f32;
$L__BB2_13:
	bar.sync 	0;
	ld.shared.f32 	%f33, [%r12];
	st.shared.f32 	[%r11], %f33;
	ld.shared.f32 	%f34, [%r13];
	st.shared.f32 	[%r12], %f34;
	add.s32 	%r87, %r87, 2;
	add.s32 	%r86, %r86, %r17;
	add.s32 	%r85, %r85, 2;
	add.s32 	%r84, %r84, %r17;
	add.s32 	%r83, %r83, %r17;
	setp.ne.s32 	%p56, %r85, 32;
	@%p56 bra 	$L__BB2_5;
	ret;

}
	// .globl	_Z18stencil3d_regtiledPfS_j
.visible .entry _Z18stencil3d_regtiledPfS_j(
	.param .u64 .ptr .align 1 _Z18stencil3d_regtiledPfS_j_param_0,
	.param .u64 .ptr .align 1 _Z18stencil3d_regtiledPfS_j_param_1,
	.param .u32 _Z18stencil3d_regtiledPfS_j_param_2
)
{
	.reg .pred 	%p<57>;
	.reg .b32 	%r<78>;
	.reg .b32 	%f<42>;
	.reg .b64 	%rd<17>;
	// demoted variable
	.shared .align 4 .b8 _ZZ18stencil3d_regtiledPfS_jE8inCurr_s[4096];
	ld.param.u64 	%rd3, [_Z18stencil3d_regtiledPfS_j_param_0];
	ld.param.u64 	%rd4, [_Z18stencil3d_regtiledPfS_j_param_1];
	ld.param.u32 	%r29, [_Z18stencil3d_regtiledPfS_j_param_2];
	cvta.to.global.u64 	%rd1, %rd4;
	cvta.to.global.u64 	%rd2, %rd3;
	mov.u32 	%r30, %ctaid.z;
	mul.lo.s32 	%r2, %r30, 30;
	mov.u32 	%r31, %ctaid.y;
	mul.lo.s32 	%r3, %r31, 30;
	mov.u32 	%r4, %tid.y;
	add.s32 	%r32, %r3, %r4;
	add.s32 	%r6, %r32, -1;
	setp.eq.s32 	%p2, %r32, 0;
	mov.u32 	%r33, %ctaid.x;
	mul.lo.s32 	%r7, %r33, 30;
	mov.u32 	%r8, %tid.x;
	add.s32 	%r34, %r8, %r7;
	add.s32 	%r9, %r34, -1;
	setp.eq.s32 	%p3, %r30, 0;
	add.s32 	%r10, %r2, -1;
	setp.ge.u32 	%p4, %r10, %r29;
	or.pred  	%p5, %p3, %p2;
	or.pred  	%p6, %p5, %p4;
	setp.ge.u32 	%p7, %r6, %r29;
	or.pred  	%p8, %p6, %p7;
	setp.lt.s32 	%p9, %r9, 0;
	or.pred  	%p10, %p9, %p8;
	setp.ge.u32 	%p11, %r9, %r29;
	or.pred  	%p12, %p11, %p10;
	@%p12 bra 	$L__BB3_2;
	mad.lo.s32 	%r35, %r29, %r10, %r6;
	mad.lo.s32 	%r36, %r35, %r29, %r9;
	mul.wide.u32 	%rd5, %r36, 4;
	add.s64 	%rd6, %rd2, %rd5;
	ld.global.f32 	%f39, [%rd6];
$L__BB3_2:
	setp.ge.u32 	%p13, %r9, %r29;
	setp.lt.s32 	%p14, %r9, 0;
	setp.eq.s32 	%p15, %r32, 0;
	max.u32 	%r37, %r2, %r6;
	setp.ge.u32 	%p16, %r37, %r29;
	or.pred  	%p17, %p16, %p15;
	or.pred  	%p18, %p14, %p17;
	shl.b32 	%r38, %r4, 7;
	mov.u32 	%r39, _ZZ18stencil3d_regtiledPfS_jE8inCurr_s;
	add.s32 	%r40, %r39, %r38;
	shl.b32 	%r41, %r8, 2;
	add.s32 	%r11, %r40, %r41;
	or.pred  	%p19, %p13, %p18;
	@%p19 bra 	$L__BB3_4;
	mad.lo.s32 	%r42, %r29, %r2, %r6;
	mad.lo.s32 	%r43, %r42, %r29, %r9;
	mul.wide.u32 	%rd7, %r43, 4;
	add.s64 	%rd8, %rd2, %rd7;
	ld.global.f32 	%f38, [%rd8];
	st.shared.f32 	[%r11], %f38;
$L__BB3_4:
	add.s32 	%r12, %r29, -1;
	add.s32 	%r45, %r4, -31;
	add.s32 	%r46, %r8, -31;
	min.u32 	%r47, %r45, %r46;
	setp.lt.u32 	%p1, %r47, -30;
	add.s32 	%r77, %r2, 1;
	add.s32 	%r48, %r2, 2;
	mad.lo.s32 	%r49, %r29, %r48, %r4;
	add.s32 	%r50, %r49, %r3;
	add.s32 	%r51, %r50, -1;
	mad.lo.s32 	%r52, %r29, %r51, %r8;
	add.s32 	%r76, %r52, %r7;
	mul.lo.s32 	%r53, %r29, %r29;
	shl.b32 	%r15, %r53, 1;
	mad.lo.s32 	%r54, %r29, %r2, %r29;
	add.s32 	%r55, %r4, %r54;
	add.s32 	%r56, %r55, %r3;
	add.s32 	%r57, %r56, -1;
	mad.lo.s32 	%r58, %r29, %r57, %r8;
	add.s32 	%r74, %r58, %r7;
	mul.lo.s32 	%r59, %r30, %r29;
	mad.lo.s32 	%r60, %r59, 30, %r4;
	add.s32 	%r61, %r60, %r3;
	add.s32 	%r62, %r61, -1;
	mad.lo.s32 	%r63, %r29, %r62, %r8;
	add.s32 	%r73, %r63, %r7;
	mov.b32 	%r75, 2;
$L__BB3_5:
	setp.ge.u32 	%p20, %r9, %r29;
	setp.lt.s32 	%p21, %r9, 0;
	setp.eq.s32 	%p22, %r32, 0;
	max.u32 	%r64, %r77, %r6;
	setp.ge.u32 	%p23, %r64, %r29;
	or.pred  	%p24, %p23, %p22;
	or.pred  	%p25, %p21, %p24;
	or.pred  	%p26, %p25, %p20;
	@%p26 bra 	$L__BB3_7;
	add.s32 	%r65, %r74, -1;
	mul.wide.u32 	%rd9, %r65, 4;
	add.s64 	%rd10, %rd2, %rd9;
	ld.global.f32 	%f40, [%rd10];
$L__BB3_7:
	mov.f32 	%f9, %f40;
	setp.lt.u32 	%p27, %r6, %r12;
	setp.gt.u32 	%p28, %r32, 1;
	bar.sync 	0;
	setp.ne.s32 	%p29, %r77, 1;
	add.s32 	%r66, %r77, -1;
	setp.lt.u32 	%p30, %r66, %r12;
	and.pred  	%p31, %p29, %p30;
	and.pred  	%p32, %p28, %p31;
	and.pred  	%p33, %p32, %p27;
	setp.gt.s32 	%p34, %r9, 0;
	setp.lt.u32 	%p35, %r9, %r12;
	and.pred  	%p36, %p34, %p35;
	and.pred  	%p37, %p33, %p36;
	not.pred 	%p38, %p37;
	or.pred  	%p39, %p38, %p1;
	@%p39 bra 	$L__BB3_9;
	ld.shared.f32 	%f15, [%r11+-4];
	fma.rn.f32 	%f16, %f15, 0f3DCCCCCD, %f38;
	ld.shared.f32 	%f17, [%r11+4];
	fma.rn.f32 	%f18, %f17, 0f3DCCCCCD, %f16;
	ld.shared.f32 	%f19, [%r11+-128];
	fma.rn.f32 	%f20, %f19, 0f3DCCCCCD, %f18;
	ld.shared.f32 	%f21, [%r11+128];
	fma.rn.f32 	%f22, %f21, 0f3DCCCCCD, %f20;
	fma.rn.f32 	%f23, %f39, 0f3DCCCCCD, %f22;
	fma.rn.f32 	%f24, %f9, 0f3DCCCCCD, %f23;
	add.s32 	%r67, %r73, -1;
	mul.wide.u32 	%rd11, %r67, 4;
	add.s64 	%rd12, %rd1, %rd11;
	st.global.f32 	[%rd12], %f24;
$L__BB3_9:
	setp.ge.u32 	%p40, %r9, %r29;
	setp.lt.s32 	%p41, %r9, 0;
	setp.eq.s32 	%p42, %r32, 0;
	bar.sync 	0;
	st.shared.f32 	[%r11], %f9;
	add.s32 	%r68, %r77, 1;
	max.u32 	%r69, %r68, %r6;
	setp.ge.u32 	%p43, %r69, %r29;
	or.pred  	%p44, %p43, %p42;
	or.pred  	%p45, %p41, %p44;
	or.pred  	%p46, %p45, %p40;
	mov.f32 	%f40, %f9;
	@%p46 bra 	$L__BB3_11;
	add.s32 	%r70, %r76, -1;
	mul.wide.u32 	%rd13, %r70, 4;
	add.s64 	%rd14, %rd2, %rd13;
	ld.global.f32 	%f40, [%rd14];
$L__BB3_11:
	setp.gt.u32 	%p47, %r32, 1;
	bar.sync 	0;
	setp.lt.u32 	%p48, %r64, %r12;
	and.pred  	%p49, %p48, %p47;
	setp.gt.s32 	%p50, %r9, 0;
	setp.lt.u32 	%p51, %r9, %r12;
	and.pred  	%p52, %p50, %p51;
	and.pred  	%p53, %p49, %p52;
	not.pred 	%p54, %p53;
	or.pred  	%p55, %p54, %p1;
	@%p55 bra 	$L__BB3_13;
	ld.shared.f32 	%f25, [%r11+-4];
	fma.rn.f32 	%f26, %f25, 0f3DCCCCCD, %f9;
	ld.shared.f32 	%f27, [%r11+4];
	fma.rn.f32 	%f28, %f27, 0f3DCCCCCD, %f26;
	ld.shared.f32 	%f29, [%r11+-128];
	fma.rn.f32 	%f30, %f29, 0f3DCCCCCD, %f28;
	ld.shared.f32 	%f31, [%r11+128];
	fma.rn.f32 	%f32, %f31, 0f3DCCCCCD, %f30;
	fma.rn.f32 	%f33, %f38, 0f3DCCCCCD, %f32;
	fma.rn.f32 	%f34, %f40, 0f3DCCCCCD, %f33;
	add.s32 	%r72, %r74, -1;
	mul.wide.u32 	%rd15, %r72, 4;
	add.s64 	%rd16, %rd1, %rd15;
	st.global.f32 	[%rd16], %f34;
$L__BB3_13:
	bar.sync 	0;
	st.shared.f32 	[%r11], %f40;
	add.s32 	%r77, %r77, 2;
	add.s32 	%r76, %r76, %r15;
	add.s32 	%r75, %r75, 2;
	add.s32 	%r74, %r74, %r15;
	add.s32 	%r73, %r73, %r15;
	setp.ne.s32 	%p56, %r75, 32;
	mov.f32 	%f38, %f40;
	mov.f32 	%f39, %f9;
	@%p56 bra 	$L__BB3_5;
	ret;

}


// ===== COMPILED SASS (sm_100) =====

	.target	sm_100

	.elftype	@"ET_EXEC"


//--------------------- .note.nv.tkinfo           --------------------------
	.section	.note.nv.tkinfo,"",@"SHT_NOTE"
	.sectionflags	@"SHF_NOTE_NV_TKINFO"
	.tkinfo
        /*0018*/ 	.word	0x00000002
        /*0030*/ 	.string	""
        /*0030*/ 	.string	"ptxas"
        /*0030*/ 	.string	"Cuda compilation tools, release 13.0, V13.0.88"
        /*0030*/ 	.string	"Build cuda_13.0.r13.0/compiler.36424714_0"
        /*0030*/ 	.string	"-arch sm_100 -m 64 "



//--------------------- .note.nv.cuinfo           --------------------------
	.section	.note.nv.cuinfo,"",@"SHT_NOTE"
	.sectionflags	@"SHF_NOTE_NV_CUINFO"
        /*0018*/ 	.short	0x0002
        /*001a*/ 	.short	0x0064
        /*001c*/ 	.short	0x0082
	.zero		2


//--------------------- .nv.info                  --------------------------
	.section	.nv.info,"",@"SHT_CUDA_INFO"
	.align	4


	//----- nvinfo : EIATTR_REGCOUNT
	.align		4
        /*0000*/ 	.byte	0x04, 0x2f
        /*0002*/ 	.short	(.L_1 - .L_0)
	.align		4
.L_0:
        /*0004*/ 	.word	index@(_Z15stencil3d_basicPfS_j)
        /*0008*/ 	.word	0x00000018


	//----- nvinfo : EIATTR_FRAME_SIZE
	.align		4
.L_1:
        /*000c*/ 	.byte	0x04, 0x11
        /*000e*/ 	.short	(.L_3 - .L_2)
	.align		4
.L_2:
        /*0010*/ 	.word	index@(_Z15stencil3d_basicPfS_j)
        /*0014*/ 	.word	0x00000000


	//----- nvinfo : EIATTR_REGCOUNT
	.align		4
.L_3:
        /*0018*/ 	.byte	0x04, 0x2f
        /*001a*/ 	.short	(.L_5 - .L_4)
	.align		4
.L_4:
        /*001c*/ 	.word	index@(_Z15stencil3d_tiledPfS_j)
        /*0020*/ 	.word	0x00000015


	//----- nvinfo : EIATTR_FRAME_SIZE
	.align		4
.L_5:
        /*0024*/ 	.byte	0x04, 0x11
        /*0026*/ 	.short	(.L_7 - .L_6)
	.align		4
.L_6:
        /*0028*/ 	.word	index@(_Z15stencil3d_tiledPfS_j)
        /*002c*/ 	.word	0x00000000


	//----- nvinfo : EIATTR_REGCOUNT
	.align		4
.L_7:
        /*0030*/ 	.byte	0x04, 0x2f
        /*0032*/ 	.short	(.L_9 - .L_8)
	.align		4
.L_8:
        /*0034*/ 	.word	index@(_Z22stencil3d_tiled_coarsePfS_j)
        /*0038*/ 	.word	0x0000001f


	//----- nvinfo : EIATTR_FRAME_SIZE
	.align		4
.L_9:
        /*003c*/ 	.byte	0x04, 0x11
        /*003e*/ 	.short	(.L_11 - .L_10)
	.align		4
.L_10:
        /*0040*/ 	.word	index@(_Z22stencil3d_tiled_coarsePfS_j)
        /*0044*/ 	.word	0x00000000


	//----- nvinfo : EIATTR_REGCOUNT
	.align		4
.L_11:
        /*0048*/ 	.byte	0x04, 0x2f
        /*004a*/ 	.short	(.L_13 - .L_12)
	.align		4
.L_12:
        /*004c*/ 	.word	index@(_Z18stencil3d_regtiledPfS_j)
        /*0050*/ 	.word	0x0000001c


	//----- nvinfo : EIATTR_FRAME_SIZE
	.align		4
.L_13:
        /*0054*/ 	.byte	0x04, 0x11
        /*0056*/ 	.short	(.L_15 - .L_14)
	.align		4
.L_14:
        /*0058*/ 	.word	index@(_Z18stencil3d_regtiledPfS_j)
        /*005c*/ 	.word	0x00000000


	//----- nvinfo : EIATTR_MIN_STACK_SIZE
	.align		4
.L_15:
        /*0060*/ 	.byte	0x04, 0x12
        /*0062*/ 	.short	(.L_17 - .L_16)
	.align		4
.L_16:
        /*0064*/ 	.word	index@(_Z18stencil3d_regtiledPfS_j)
        /*0068*/ 	.word	0x00000000


	//----- nvinfo : EIATTR_MIN_STACK_SIZE
	.align		4
.L_17:
        /*006c*/ 	.byte	0x04, 0x12
        /*006e*/ 	.short	(.L_19 - .L_18)
	.align		4
.L_18:
        /*0070*/ 	.word	index@(_Z22stencil3d_tiled_coarsePfS_j)
        /*0074*/ 	.word	0x00000000


	//----- nvinfo : EIATTR_MIN_STACK_SIZE
	.align		4
.L_19:
        /*0078*/ 	.byte	0x04, 0x12
        /*007a*/ 	.short	(.L_21 - .L_20)
	.align		4
.L_20:
        /*007c*/ 	.word	index@(_Z15stencil3d_tiledPfS_j)
        /*0080*/ 	.word	0x00000000


	//----- nvinfo : EIATTR_MIN_STACK_SIZE
	.align		4
.L_21:
        /*0084*/ 	.byte	0x04, 0x12
        /*0086*/ 	.short	(.L_23 - .L_22)
	.align		4
.L_22:
        /*0088*/ 	.word	index@(_Z15stencil3d_basicPfS_j)
        /*008c*/ 	.word	0x00000000
.L_23:


//--------------------- .nv.compat                --------------------------
	.section	.nv.compat,"",@"SHT_CUDA_COMPAT_INFO"
	.align	4
        /*0000*/ 	.byte	0x02, 0x09, 0x00, 0x00, 0x02, 0x02, 0x01, 0x00, 0x02, 0x05, 0x05, 0x00, 0x03, 0x07, 0x01, 0x01
        /*0010*/ 	.byte	0x02, 0x03, 0x00, 0x00, 0x02, 0x06, 0x01, 0x00, 0x04, 0x0b, 0x08, 0x00, 0x09, 0x00, 0x00, 0x00
        /*0020*/ 	.byte	0x00, 0x00, 0x00, 0x00


//--------------------- .nv.info._Z18stencil3d_regtiledPfS_j --------------------------
	.section	.nv.info._Z18stencil3d_regtiledPfS_j,"",@"SHT_CUDA_INFO"
	.sectionflags	@""
	.align	4


	//----- nvinfo : EIATTR_CUDA_API_VERSION
	.align		4
        /*0000*/ 	.byte	0x04, 0x37
        /*0002*/ 	.short	(.L_25 - .L_24)
.L_24:
        /*0004*/ 	.word	0x00000082


	//----- nvinfo : EIATTR_KPARAM_INFO
	.align		4
.L_25:
        /*0008*/ 	.byte	0x04, 0x17
        /*000a*/ 	.short	(.L_27 - .L_26)
.L_26:
        /*000c*/ 	.word	0x00000000
        /*0010*/ 	.short	0x0002
        /*0012*/ 	.short	0x0010
        /*0014*/ 	.byte	0x00, 0xf0, 0x11, 0x00


	//----- nvinfo : EIATTR_KPARAM_INFO
	.align		4
.L_27:
        /*0018*/ 	.byte	0x04, 0x17
        /*001a*/ 	.short	(.L_29 - .L_28)
.L_28:
        /*001c*/ 	.word	0x00000000
        /*0020*/ 	.short	0x0001
        /*0022*/ 	.short	0x0008
        /*0024*/ 	.byte	0x00, 0xf5, 0x21, 0x00


	//----- nvinfo : EIATTR_KPARAM_INFO
	.align		4
.L_29:
        /*0028*/ 	.byte	0x04, 0x17
        /*002a*/ 	.short	(.L_31 - .L_30)
.L_30:
        /*002c*/ 	.word	0x00000000
        /*0030*/ 	.short	0x0000
        /*0032*/ 	.short	0x0000
        /*0034*/ 	.byte	0x00, 0xf5, 0x21, 0x00


	//----- nvinfo : EIATTR_SPARSE_MMA_MASK
	.align		4
.L_31:
        /*0038*/ 	.byte	0x03, 0x50
        /*003a*/ 	.short	0x0000


	//----- nvinfo : EIATTR_MAXREG_COUNT
	.align		4
        /*003c*/ 	.byte	0x03, 0x1b
        /*003e*/ 	.short	0x00ff


	//----- nvinfo : EIATTR_NUM_BARRIERS
	.align		4
        /*0040*/ 	.byte	0x02, 0x4c
        /*0042*/ 	.byte	0x01
	.zero		1


	//----- nvinfo : EIATTR_MERCURY_ISA_VERSION
	.align		4
        /*0044*/ 	.byte	0x03, 0x5f
        /*0046*/ 	.short	0x0101


	//----- nvinfo : EIATTR_VRC_CTA_INIT_COUNT
	.align		4
        /*0048*/ 	.byte	0x02, 0x4a
	.zero		1
	.zero		1


	//----- nvinfo : EIATTR_EXIT_INSTR_OFFSETS
	.align		4
        /*004c*/ 	.byte	0x04, 0x1c
        /*004e*/ 	.short	(.L_33 - .L_32)


	//   ....[0]....
.L_32:
        /*0050*/ 	.word	0x00000910


	//----- nvinfo : EIATTR_CRS_STACK_SIZE
	.align		4
.L_33:
        /*0054*/ 	.byte	0x04, 0x1e
        /*0056*/ 	.short	(.L_35 - .L_34)
.L_34:
        /*0058*/ 	.word	0x00000000


	//----- nvinfo : EIATTR_CBANK_PARAM_SIZE
	.align		4
.L_35:
        /*005c*/ 	.byte	0x03, 0x19
        /*005e*/ 	.short	0x0014


	//----- nvinfo : EIATTR_PARAM_CBANK
	.align		4
        /*0060*/ 	.byte	0x04, 0x0a
        /*0062*/ 	.short	(.L_37 - .L_36)
	.align		4
.L_36:
        /*0064*/ 	.word	index@(.nv.constant0._Z18stencil3d_regtiledPfS_j)
        /*0068*/ 	.short	0x0380
        /*006a*/ 	.short	0x0014


	//----- nvinfo : EIATTR_SW_WAR
	.align		4
.L_37:
        /*006c*/ 	.byte	0x04, 0x36
        /*006e*/ 	.short	(.L_39 - .L_38)
.L_38:
        /*0070*/ 	.word	0x00000008
.L_39:


//--------------------- .nv.info._Z22stencil3d_tiled_coarsePfS_j --------------------------
	.section	.nv.info._Z22stencil3d_tiled_coarsePfS_j,"",@"SHT_CUDA_INFO"
	.sectionflags	@""
	.align	4


	//----- nvinfo : EIATTR_CUDA_API_VERSION
	.align		4
        /*0000*/ 	.byte	0x04, 0x37
        /*0002*/ 	.short	(.L_41 - .L_40)
.L_40:
        /*0004*/ 	.word	0x00000082


	//----- nvinfo : EIATTR_KPARAM_INFO
	.align		4
.L_41:
        /*0008*/ 	.byte	0x04, 0x17
        /*000a*/ 	.short	(.L_43 - .L_42)
.L_42:
        /*000c*/ 	.word	0x00000000
        /*0010*/ 	.short	0x0002
        /*0012*/ 	.short	0x0010
        /*0014*/ 	.byte	0x00, 0xf0, 0x11, 0x00


	//----- nvinfo : EIATTR_KPARAM_INFO
	.align		4
.L_43:
        /*0018*/ 	.byte	0x04, 0x17
        /*001a*/ 	.short	(.L_45 - .L_44)
.L_44:
        /*001c*/ 	.word	0x00000000
        /*0020*/ 	.short	0x0001
        /*0022*/ 	.short	0x0008
        /*0024*/ 	.byte	0x00, 0xf5, 0x21, 0x00


	//----- nvinfo : EIATTR_KPARAM_INFO
	.align		4
.L_45:
        /*0028*/ 	.byte	0x04, 0x17
        /*002a*/ 	.short	(.L_47 - .L_46)
.L_46:
        /*002c*/ 	.word	0x00000000
        /*0030*/ 	.short	0x0000
        /*0032*/ 	.short	0x0000
        /*0034*/ 	.byte	0x00, 0xf5, 0x21, 0x00


	//----- nvinfo : EIATTR_SPARSE_MMA_MASK
	.align		4
.L_47:
        /*0038*/ 	.byte	0x03, 0x50
        /*003a*/ 	.short	0x0000


	//----- nvinfo : EIATTR_MAXREG_COUNT
	.align		4
        /*003c*/ 	.byte	0x03, 0x1b
        /*003e*/ 	.short	0x00ff


	//----- nvinfo : EIATTR_NUM_BARRIERS
	.align		4
        /*0040*/ 	.byte	0x02, 0x4c
        /*0042*/ 	.byte	0x01
	.zero		1


	//----- nvinfo : EIATTR_MERCURY_ISA_VERSION
	.align		4
        /*0044*/ 	.byte	0x03, 0x5f
        /*0046*/ 	.short	0x0101


	//----- nvinfo : EIATTR_VRC_CTA_INIT_COUNT
	.align		4
        /*0048*/ 	.byte	0x02, 0x4a
	.zero		1
	.zero		1


	//----- nvinfo : EIATTR_EXIT_INSTR_OFFSETS
	.align		4
        /*004c*/ 	.byte	0x04, 0x1c
        /*004e*/ 	.short	(.L_49 - .L_48)


	//   ....[0]....
.L_48:
        /*0050*/ 	.word	0x00000a50


	//----- nvinfo : EIATTR_CRS_STACK_SIZE
	.align		4
.L_49:
        /*0054*/ 	.byte	0x04, 0x1e
        /*0056*/ 	.short	(.L_51 - .L_50)
.L_50:
        /*0058*/ 	.word	0x00000000


	//----- nvinfo : EIATTR_CBANK_PARAM_SIZE
	.align		4
.L_51:
        /*005c*/ 	.byte	0x03, 0x19
        /*005e*/ 	.short	0x0014


	//----- nvinfo : EIATTR_PARAM_CBANK
	.align		4
        /*0060*/ 	.byte	0x04, 0x0a
        /*0062*/ 	.short	(.L_53 - .L_52)
	.align		4
.L_52:
        /*0064*/ 	.word	index@(.nv.constant0._Z22stencil3d_tiled_coarsePfS_j)
        /*0068*/ 	.short	0x0380
        /*006a*/ 	.short	0x0014


	//----- nvinfo : EIATTR_SW_WAR
	.align		4
.L_53:
        /*006c*/ 	.byte	0x04, 0x36
        /*006e*/ 	.short	(.L_55 - .L_54)
.L_54:
        /*0070*/ 	.word	0x00000008
.L_55:


//--------------------- .nv.info._Z15stencil3d_tiledPfS_j --------------------------
	.section	.nv.info._Z15stencil3d_tiledPfS_j,"",@"SHT_CUDA_INFO"
	.sectionflags	@""
	.align	4


	//----- nvinfo : EIATTR_CUDA_API_VERSION
	.align		4
        /*0000*/ 	.byte	0x04, 0x37
        /*0002*/ 	.short	(.L_57 - .L_56)
.L_56:
        /*0004*/ 	.word	0x00000082


	//----- nvinfo : EIATTR_KPARAM_INFO
	.align		4
.L_57:
        /*0008*/ 	.byte	0x04, 0x17
        /*000a*/ 	.short	(.L_59 - .L_58)
.L_58:
        /*000c*/ 	.word	0x00000000
        /*0010*/ 	.short	0x0002
        /*0012*/ 	.short	0x0010
        /*0014*/ 	.byte	0x00, 0xf0, 0x11, 0x00


	//----- nvinfo : EIATTR_KPARAM_INFO
	.align		4
.L_59:
        /*0018*/ 	.byte	0x04, 0x17
        /*001a*/ 	.short	(.L_61 - .L_60)
.L_60:
        /*001c*/ 	.word	0x00000000
        /*0020*/ 	.short	0x0001
        /*0022*/ 	.short	0x0008
        /*0024*/ 	.byte	0x00, 0xf5, 0x21, 0x00


	//----- nvinfo : EIATTR_KPARAM_INFO
	.align		4
.L_61:
        /*0028*/ 	.byte	0x04, 0x17
        /*002a*/ 	.short	(.L_63 - .L_62)
.L_62:
        /*002c*/ 	.word	0x00000000
        /*0030*/ 	.short	0x0000
        /*0032*/ 	.short	0x0000
        /*0034*/ 	.byte	0x00, 0xf5, 0x21, 0x00


	//----- nvinfo : EIATTR_SPARSE_MMA_MASK
	.align		4
.L_63:
        /*0038*/ 	.byte	0x03, 0x50
        /*003a*/ 	.short	0x0000


	//----- nvinfo : EIATTR_MAXREG_COUNT
	.align		4
        /*003c*/ 	.byte	0x03, 0x1b
        /*003e*/ 	.short	0x00ff


	//----- nvinfo : EIATTR_NUM_BARRIERS
	.align		4
        /*0040*/ 	.byte	0x02, 0x4c
        /*0042*/ 	.byte	0x01
	.zero		1


	//----- nvinfo : EIATTR_MERCURY_ISA_VERSION
	.align		4
        /*0044*/ 	.byte	0x03, 0x5f
        /*0046*/ 	.short	0x0101


	//----- nvinfo : EIATTR_VRC_CTA_INIT_COUNT
	.align		4
        /*0048*/ 	.byte	0x02, 0x4a
	.zero		1
	.zero		1


	//----- nvinfo : EIATTR_EXIT_INSTR_OFFSETS
	.align		4
        /*004c*/ 	.byte	0x04, 0x1c
        /*004e*/ 	.short	(.L_65 - .L_64)


	//   ....[0]....
.L_64:
        /*0050*/ 	.word	0x00000290


	//   ....[1]....
        /*0054*/ 	.word	0x000002e0


	//   ....[2]....
        /*0058*/ 	.word	0x00000410


	//----- nvinfo : EIATTR_CBANK_PARAM_SIZE
	.align		4
.L_65:
        /*005c*/ 	.byte	0x03, 0x19
        /*005e*/ 	.short	0x0014


	//----- nvinfo : EIATTR_PARAM_CBANK
	.align		4
        /*0060*/ 	.byte	0x04, 0x0a
        /*0062*/ 	.short	(.L_67 - .L_66)
	.align		4
.L_66:
        /*0064*/ 	.word	index@(.nv.constant0._Z15stencil3d_tiledPfS_j)
        /*0068*/ 	.short	0x0380
        /*006a*/ 	.short	0x0014


	//----- nvinfo : EIATTR_SW_WAR
	.align		4
.L_67:
        /*006c*/ 	.byte	0x04, 0x36
        /*006e*/ 	.short	(.L_69 - .L_68)
.L_68:
        /*0070*/ 	.word	0x00000008
.L_69:


//--------------------- .nv.info._Z15stencil3d_basicPfS_j --------------------------
	.section	.nv.info._Z15stencil3d_basicPfS_j,"",@"SHT_CUDA_INFO"
	.sectionflags	@""
	.align	4


	//----- nvinfo : EIATTR_CUDA_API_VERSION
	.align		4
        /*0000*/ 	.byte	0x04, 0x37
        /*0002*/ 	.short	(.L_71 - .L_70)
.L_70:
        /*0004*/ 	.word	0x00000082


	//----- nvinfo : EIATTR_KPARAM_INFO
	.align		4
.L_71:
        /*0008*/ 	.byte	0x04, 0x17
        /*000a*/ 	.short	(.L_73 - .L_72)
.L_72:
        /*000c*/ 	.word	0x00000000
        /*0010*/ 	.short	0x0002
        /*0012*/ 	.short	0x0010
        /*0014*/ 	.byte	0x00, 0xf0, 0x11, 0x00


	//----- nvinfo : EIATTR_KPARAM_INFO
	.align		4
.L_73:
        /*0018*/ 	.byte	0x04, 0x17
        /*001a*/ 	.short	(.L_75 - .L_74)
.L_74:
        /*001c*/ 	.word	0x00000000
        /*0020*/ 	.short	0x0001
        /*0022*/ 	.short	0x0008
        /*0024*/ 	.byte	0x00, 0xf5, 0x21, 0x00


	//----- nvinfo : EIATTR_KPARAM_INFO
	.align		4
.L_75:
        /*0028*/ 	.byte	0x04, 0x17
        /*002a*/ 	.short	(.L_77 - .L_76)
.L_76:
        /*002c*/ 	.word	0x00000000
        /*0030*/ 	.short	0x0000
        /*0032*/ 	.short	0x0000
        /*0034*/ 	.byte	0x00, 0xf5, 0x21, 0x00


	//----- nvinfo : EIATTR_SPARSE_MMA_MASK
	.align		4
.L_77:
        /*0038*/ 	.byte	0x03, 0x50
        /*003a*/ 	.short	0x0000


	//----- nvinfo : EIATTR_MAXREG_COUNT
	.align		4
        /*003c*/ 	.byte	0x03, 0x1b
        /*003e*/ 	.short	0x00ff


	//----- nvinfo : EIATTR_MERCURY_ISA_VERSION
	.align		4
        /*0040*/ 	.byte	0x03, 0x5f
        /*0042*/ 	.short	0x0101


	//----- nvinfo : EIATTR_VRC_CTA_INIT_COUNT
	.align		4
        /*0044*/ 	.byte	0x02, 0x4a
	.zero		1
	.zero		1


	//----- nvinfo : EIATTR_EXIT_INSTR_OFFSETS
	.align		4
        /*0048*/ 	.byte	0x04, 0x1c
        /*004a*/ 	.short	(.L_79 - .L_78)


	//   ....[0]....
.L_78:
        /*004c*/ 	.word	0x00000150


	//   ....[1]....
        /*0050*/ 	.word	0x000003c0


	//----- nvinfo : EIATTR_CBANK_PARAM_SIZE
	.align		4
.L_79:
        /*0054*/ 	.byte	0x03, 0x19
        /*0056*/ 	.short	0x0014


	//----- nvinfo : EIATTR_PARAM_CBANK
	.align		4
        /*0058*/ 	.byte	0x04, 0x0a
        /*005a*/ 	.short	(.L_81 - .L_80)
	.align		4
.L_80:
        /*005c*/ 	.word	index@(.nv.constant0._Z15stencil3d_basicPfS_j)
        /*0060*/ 	.short	0x0380
        /*0062*/ 	.short	0x0014


	//----- nvinfo : EIATTR_SW_WAR
	.align		4
.L_81:
        /*0064*/ 	.byte	0x04, 0x36
        /*0066*/ 	.short	(.L_83 - .L_82)
.L_82:
        /*0068*/ 	.word	0x00000008
.L_83:


//--------------------- .nv.callgraph             --------------------------
	.section	.nv.callgraph,"",@"SHT_CUDA_CALLGRAPH"
	.align	4
	.sectionentsize	8
	.align		4
        /*0000*/ 	.word	0x00000000
	.align		4
        /*0004*/ 	.word	0xffffffff
	.align		4
        /*0008*/ 	.word	0x00000000
	.align		4
        /*000c*/ 	.word	0xfffffffe
	.align		4
        /*0010*/ 	.word	0x00000000
	.align		4
        /*0014*/ 	.word	0xfffffffd
	.align		4
        /*0018*/ 	.word	0x00000000
	.align		4
        /*001c*/ 	.word	0xfffffffc


//--------------------- .text._Z18stencil3d_regtiledPfS_j --------------------------
	.section	.text._Z18stencil3d_regtiledPfS_j,"ax",@progbits
	.align	128
        .global         _Z18stencil3d_regtiledPfS_j
        .type           _Z18stencil3d_regtiledPfS_j,@function
        .size           _Z18stencil3d_regtiledPfS_j,(.L_x_14 - _Z18stencil3d_regtiledPfS_j)
        .other          _Z18stencil3d_regtiledPfS_j,@"STO_CUDA_ENTRY STV_DEFAULT"
_Z18stencil3d_regtiledPfS_j:
.text._Z18stencil3d_regtiledPfS_j:
[----:B------:R-:W-:Y:S01]  /*0000*/  LDC R1, c[0x0][0x37c] ;  /* 0x0000df00ff017b82 */ /* 0x000fe20000000800 */
[----:B------:R-:W0:Y:S07]  /*0010*/  S2R R5, SR_CTAID.Y ;  /* 0x0000000000057919 */ /* 0x000e2e0000002600 */
[----:B------:R-:W1:Y:S01]  /*0020*/  S2UR UR7, SR_CTAID.Z ;  /* 0x00000000000779c3 */ /* 0x000e620000002700 */
[----:B------:R-:W2:Y:S01]  /*0030*/  LDCU.64 UR8, c[0x0][0x358] ;  /* 0x00006b00ff0877ac */ /* 0x000ea20008000a00 */
[----:B------:R-:W0:Y:S01]  /*0040*/  S2R R6, SR_TID.Y ;  /* 0x0000000000067919 */ /* 0x000e220000002200 */
[----:B------:R-:W3:Y:S05]  /*0050*/  S2R R16, SR_CTAID.X ;  /* 0x0000000000107919 */ /* 0x000eea0000002500 */
[----:B------:R-:W4:Y:S01]  /*0060*/  LDC R21, c[0x0][0x390] ;  /* 0x0000e400ff157b82 */ /* 0x000f220000000800 */
[----:B------:R-:W3:Y:S01]  /*0070*/  S2R R4, SR_TID.X ;  /* 0x0000000000047919 */ /* 0x000ee20000002100 */
[----:B-1----:R-:W-:-:S04]  /*0080*/  UIMAD UR4, UR7, 0x1e, URZ ;  /* 0x0000001e070478a4 */ /* 0x002fc8000f8e02ff */
[----:B------:R-:W-:Y:S01]  /*0090*/  UIADD3 UR5, UPT, UPT, UR4, -0x1, URZ ;  /* 0xffffffff04057890 */ /* 0x000fe2000fffe0ff */
[----:B0-----:R-:W-:-:S05]  /*00a0*/  IMAD R18, R5, 0x1e, R6 ;  /* 0x0000001e05127824 */ /* 0x001fca00078e0206 */
[C---:B------:R-:W-:Y:S02]  /*00b0*/  IADD3 R0, PT, PT, R18.reuse, -0x1, RZ ;  /* 0xffffffff12007810 */ /* 0x040fe40007ffe0ff */
[----:B------:R-:W-:Y:S01]  /*00c0*/  ISETP.NE.AND P0, PT, R18, RZ, PT ;  /* 0x000000ff1200720c */ /* 0x000fe20003f05270 */
[----:B---3--:R-:W-:Y:S01]  /*00d0*/  IMAD R8, R16, 0x1e, R4 ;  /* 0x0000001e10087824 */ /* 0x008fe200078e0204 */
[----:B------:R-:W-:Y:S02]  /*00e0*/  VIMNMX.U32 R2, PT, PT, R0, UR4, !PT ;  /* 0x0000000400027c48 */ /* 0x000fe4000ffe0000 */
[----:B------:R-:W-:Y:S01]  /*00f0*/  ISETP.EQ.OR P2, PT, RZ, UR7, !P0 ;  /* 0x00000007ff007c0c */ /* 0x000fe2000c742670 */
[----:B------:R-:W-:Y:S01]  /*0100*/  VIADD R8, R8, 0xffffffff ;  /* 0xffffffff08087836 */ /* 0x000fe20000000000 */
[----:B----4-:R-:W-:Y:S02]  /*0110*/  ISETP.GE.U32.OR P1, PT, R2, R21, !P0 ;  /* 0x000000150200720c */ /* 0x010fe40004726470 */
[----:B------:R-:W-:-:S02]  /*0120*/  ISETP.LE.U32.OR P2, PT, R21, UR5, P2 ;  /* 0x0000000515007c0c */ /* 0x000fc40009743470 */
[----:B------:R-:W-:Y:S02]  /*0130*/  ISETP.LT.OR P1, PT, R8, RZ, P1 ;  /* 0x000000ff0800720c */ /* 0x000fe40000f21670 */
[-C--:B------:R-:W-:Y:S02]  /*0140*/  ISETP.GE.U32.OR P2, PT, R0, R21.reuse, P2 ;  /* 0x000000150000720c */ /* 0x080fe40001746470 */
[C---:B------:R-:W-:Y:S02]  /*0150*/  ISETP.GE.U32.OR P1, PT, R8.reuse, R21, P1 ;  /* 0x000000150800720c */ /* 0x040fe40000f26470 */
[----:B------:R-:W-:-:S04]  /*0160*/  ISETP.LT.OR P2, PT, R8, RZ, P2 ;  /* 0x000000ff0800720c */ /* 0x000fc80001741670 */
[----:B------:R-:W-:-:S07]  /*0170*/  ISETP.GE.U32.OR P2, PT, R8, R21, P2 ;  /* 0x000000150800720c */ /* 0x000fce0001746470 */
[----:B------:R-:W0:Y:S01]  /*0180*/  @!P1 LDC.64 R10, c[0x0][0x380] ;  /* 0x0000e000ff0a9b82 */ /* 0x000e220000000a00 */
[----:B------:R-:W-:-:S04]  /*0190*/  @!P1 IMAD R2, R21, UR4, R0 ;  /* 0x0000000415029c24 */ /* 0x000fc8000f8e0200 */
[----:B------:R-:W-:-:S03]  /*01a0*/  @!P1 IMAD R7, R2, R21, R8 ;  /* 0x0000001502079224 */ /* 0x000fc600078e0208 */
[----:B------:R-:W1:Y:S08]  /*01b0*/  S2UR UR6, SR_CgaCtaId ;  /* 0x00000000000679c3 */ /* 0x000e700000008800 */
[----:B------:R-:W3:Y:S01]  /*01c0*/  @!P2 LDC.64 R2, c[0x0][0x380] ;  /* 0x0000e000ff02ab82 */ /* 0x000ee20000000a00 */
[----:B0-----:R-:W-:-:S05]  /*01d0*/  @!P1 IMAD.WIDE.U32 R10, R7, 0x4, R10 ;  /* 0x00000004070a9825 */ /* 0x001fca00078e000a */
[----:B--2---:R0:W2:Y:S01]  /*01e0*/  @!P1 LDG.E R13, desc[UR8][R10.64] ;  /* 0x000000080a0d9981 */ /* 0x0040a2000c1e1900 */
[----:B------:R-:W-:Y:S01]  /*01f0*/  @!P2 IMAD R7, R21, UR5, R0 ;  /* 0x000000051507ac24 */ /* 0x000fe2000f8e0200 */
[----:B------:R-:W-:Y:S02]  /*0200*/  UMOV UR5, 0x400 ;  /* 0x0000040000057882 */ /* 0x000fe40000000000 */
[----:B-1----:R-:W-:Y:S01]  /*0210*/  ULEA UR5, UR6, UR5, 0x18 ;  /* 0x0000000506057291 */ /* 0x002fe2000f8ec0ff */
[----:B------:R-:W-:-:S04]  /*0220*/  @!P2 IMAD R7, R7, R21, R8 ;  /* 0x000000150707a224 */ /* 0x000fc800078e0208 */
[----:B---3--:R-:W-:Y:S01]  /*0230*/  @!P2 IMAD.WIDE.U32 R2, R7, 0x4, R2 ;  /* 0x000000040702a825 */ /* 0x008fe200078e0002 */
[----:B------:R-:W-:Y:S01]  /*0240*/  LEA R7, R6, UR5, 0x7 ;  /* 0x0000000506077c11 */ /* 0x000fe2000f8e38ff */
[----:B------:R-:W-:Y:S02]  /*0250*/  UIADD3 UR6, UPT, UPT, UR4, 0x2, URZ ;  /* 0x0000000204067890 */ /* 0x000fe4000fffe0ff */
[C---:B------:R-:W-:Y:S01]  /*0260*/  IMAD R9, R21.reuse, UR4, R21 ;  /* 0x0000000415097c24 */ /* 0x040fe2000f8e0215 */
[----:B------:R1:W5:Y:S01]  /*0270*/  @!P2 LDG.E R14, desc[UR8][R2.64] ;  /* 0x00000008020ea981 */ /* 0x000362000c1e1900 */
[C---:B------:R-:W-:Y:S01]  /*0280*/  IMAD R12, R4.reuse, 0x4, R7 ;  /* 0x00000004040c7824 */ /* 0x040fe200078e0207 */
[----:B0-----:R-:W-:Y:S01]  /*0290*/  IADD3 R11, PT, PT, R4, -0x1f, RZ ;  /* 0xffffffe1040b7810 */ /* 0x001fe20007ffe0ff */
[----:B------:R-:W-:Y:S01]  /*02a0*/  IMAD R15, R21, UR7, RZ ;  /* 0x00000007150f7c24 */ /* 0x000fe2000f8e02ff */
[----:B------:R-:W-:Y:S01]  /*02b0*/  IADD3 R20, PT, PT, R9, R6, RZ ;  /* 0x0000000609147210 */ /* 0x000fe20007ffe0ff */
[--C-:B------:R-:W-:Y:S01]  /*02c0*/  IMAD R10, R21, UR6, R6.reuse ;  /* 0x00000006150a7c24 */ /* 0x100fe2000f8e0206 */
[----:B------:R-:W-:Y:S01]  /*02d0*/  UIADD3 UR4, UPT, UPT, UR4, 0x1, URZ ;  /* 0x0000000104047890 */ /* 0x000fe2000fffe0ff */
[----:B------:R-:W-:Y:S01]  /*02e0*/  IMAD R22, R15, 0x1e, R6 ;  /* 0x0000001e0f167824 */ /* 0x000fe200078e0206 */
[----:B------:R-:W-:Y:S01]  /*02f0*/  IADD3 R15, PT, PT, R21, -0x1, RZ ;  /* 0xffffffff150f7810 */ /* 0x000fe20007ffe0ff */
[C---:B------:R-:W-:Y:S01]  /*0300*/  IMAD R10, R5.reuse, 0x1e, R10 ;  /* 0x0000001e050a7824 */ /* 0x040fe200078e020a */
[----:B-1----:R-:W0:Y:S01]  /*0310*/  LDC.64 R2, c[0x0][0x388] ;  /* 0x0000e200ff027b82 */ /* 0x002e220000000a00 */
[C---:B------:R-:W-:Y:S01]  /*0320*/  IMAD R22, R5.reuse, 0x1e, R22 ;  /* 0x0000001e05167824 */ /* 0x040fe200078e0216 */
[----:B------:R-:W-:Y:S01]  /*0330*/  VIADDMNMX.U32 R11, R6, 0xffffffe1, R11, PT ;  /* 0xffffffe1060b7846 */ /* 0x000fe2000380000b */
[----:B------:R-:W-:Y:S01]  /*0340*/  IMAD R20, R5, 0x1e, R20 ;  /* 0x0000001e05147824 */ /* 0x000fe200078e0214 */
[----:B------:R-:W-:Y:S01]  /*0350*/  IADD3 R10, PT, PT, R10, -0x1, RZ ;  /* 0xffffffff0a0a7810 */ /* 0x000fe20007ffe0ff */
[----:B------:R-:W-:Y:S01]  /*0360*/  VIADD R22, R22, 0xffffffff ;  /* 0xffffffff16167836 */ /* 0x000fe20000000000 */
[----:B------:R-:W-:Y:S01]  /*0370*/  MOV R19, UR4 ;  /* 0x0000000400137c02 */ /* 0x000fe20008000f00 */
[----:B------:R-:W-:Y:S01]  /*0380*/  VIADD R20, R20, 0xffffffff ;  /* 0xffffffff14147836 */ /* 0x000fe20000000000 */
[----:B------:R-:W1:Y:S01]  /*0390*/  LDCU UR5, c[0x0][0x390] ;  /* 0x00007200ff0577ac */ /* 0x000e620008000800 */
[----:B------:R-:W-:-:S02]  /*03a0*/  IMAD R7, R22, R21, R4 ;  /* 0x0000001516077224 */ /* 0x000fc400078e0204 */
[-CC-:B------:R-:W-:Y:S01]  /*03b0*/  IMAD R9, R10, R21.reuse, R4.reuse ;  /* 0x000000150a097224 */ /* 0x180fe200078e0204 */
[----:B------:R-:W-:Y:S01]  /*03c0*/  UMOV UR4, 0x2 ;  /* 0x0000000200047882 */ /* 0x000fe20000000000 */
[-C--:B------:R-:W-:Y:S02]  /*03d0*/  IMAD R5, R20, R21.reuse, R4 ;  /* 0x0000001514057224 */ /* 0x080fe400078e0204 */
[C---:B------:R-:W-:Y:S02]  /*03e0*/  IMAD R10, R16.reuse, 0x1e, R7 ;  /* 0x0000001e100a7824 */ /* 0x040fe400078e0207 */
[C---:B------:R-:W-:Y:S02]  /*03f0*/  IMAD R9, R16.reuse, 0x1e, R9 ;  /* 0x0000001e10097824 */ /* 0x040fe400078e0209 */
[----:B------:R-:W-:Y:S02]  /*0400*/  IMAD R16, R16, 0x1e, R5 ;  /* 0x0000001e10107824 */ /* 0x000fe400078e0205 */
[----:B------:R-:W-:Y:S01]  /*0410*/  IMAD R21, R21, R21, RZ ;  /* 0x0000001515157224 */ /* 0x000fe200078e02ff */
[----:B012---:R2:W-:Y:S06]  /*0420*/  @!P1 STS [R12], R13 ;  /* 0x0000000d0c009388 */ /* 0x0075ec0000000800 */
.L_x_4:
[----:B------:R-:W-:-:S04]  /*0430*/  VIMNMX.U32 R20, PT, PT, R0, R19, !PT ;  /* 0x0000001300147248 */ /* 0x000fc80007fe0000 */
[----:B------:R-:W-:-:S04]  /*0440*/  ISETP.GE.U32.OR P0, PT, R20, UR5, !P0 ;  /* 0x0000000514007c0c */ /* 0x000fc8000c706470 */
[----:B------:R-:W-:-:S04]  /*0450*/  ISETP.LT.OR P0, PT, R8, RZ, P0 ;  /* 0x000000ff0800720c */ /* 0x000fc80000701670 */
[----:B------:R-:W-:-:S13]  /*0460*/  ISETP.GE.U32.OR P0, PT, R8, UR5, P0 ;  /* 0x0000000508007c0c */ /* 0x000fda0008706470 */
[----:B01----:R-:W0:Y:S01]  /*0470*/  @!P0 LDC.64 R4, c[0x0][0x380] ;  /* 0x0000e000ff048b82 */ /* 0x003e220000000a00 */
[----:B------:R-:W-:-:S04]  /*0480*/  @!P0 VIADD R7, R16, 0xffffffff ;  /* 0xffffffff10078836 */ /* 0x000fc80000000000 */
[----:B0-----:R-:W-:-:S05]  /*0490*/  @!P0 IMAD.WIDE.U32 R4, R7, 0x4, R4 ;  /* 0x0000000407048825 */ /* 0x001fca00078e0004 */
[----:B---3--:R0:W3:Y:S01]  /*04a0*/  @!P0 LDG.E R17, desc[UR8][R4.64] ;  /* 0x0000000804118981 */ /* 0x0080e2000c1e1900 */
[C---:B------:R-:W-:Y:S01]  /*04b0*/  VIADDMNMX.U32 R6, R19.reuse, 0x1, R0, !PT ;  /* 0x0000000113067846 */ /* 0x040fe20007800000 */
[----:B------:R-:W-:Y:S01]  /*04c0*/  BSSY.RECONVERGENT B0, `(.L_x_0) ;  /* 0x0000021000007945 */ /* 0x000fe20003800200 */
[----:B------:R-:W-:Y:S01]  /*04d0*/  BAR.SYNC.DEFER_BLOCKING 0x0 ;  /* 0x0000000000007b1d */ /* 0x000fe20000010000 */
[----:B------:R-:W-:Y:S02]  /*04e0*/  ISETP.NE.AND P0, PT, R18, RZ, PT ;  /* 0x000000ff1200720c */ /* 0x000fe40003f05270 */
[----:B------:R-:W-:Y:S02]  /*04f0*/  ISETP.GE.U32.AND P3, PT, R8, R15, PT ;  /* 0x0000000f0800720c */ /* 0x000fe40003f66070 */
[----:B------:R-:W-:Y:S02]  /*0500*/  ISETP.GE.U32.OR P1, PT, R6, UR5, !P0 ;  /* 0x0000000506007c0c */ /* 0x000fe4000c726470 */
[----:B------:R-:W-:-:S02]  /*0510*/  IADD3 R6, PT, PT, R19, -0x1, RZ ;  /* 0xffffffff13067810 */ /* 0x000fc40007ffe0ff */
[----:B------:R-:W-:Y:S02]  /*0520*/  ISETP.LT.OR P1, PT, R8, RZ, P1 ;  /* 0x000000ff0800720c */ /* 0x000fe40000f21670 */
[----:B------:R-:W-:Y:S02]  /*0530*/  ISETP.GE.U32.AND P2, PT, R6, R15, PT ;  /* 0x0000000f0600720c */ /* 0x000fe40003f46070 */
[C---:B------:R-:W-:Y:S02]  /*0540*/  ISETP.GE.U32.OR P1, PT, R8.reuse, UR5, P1 ;  /* 0x0000000508007c0c */ /* 0x040fe40008f26470 */
[----:B------:R-:W-:Y:S02]  /*0550*/  ISETP.NE.AND P2, PT, R19, 0x1, !P2 ;  /* 0x000000011300780c */ /* 0x000fe40005745270 */
[----:B------:R-:W-:Y:S02]  /*0560*/  ISETP.GT.AND P3, PT, R8, RZ, !P3 ;  /* 0x000000ff0800720c */ /* 0x000fe40005f64270 */
[----:B------:R-:W-:-:S04]  /*0570*/  ISETP.GT.U32.AND P2, PT, R18, 0x1, P2 ;  /* 0x000000011200780c */ /* 0x000fc80001744070 */
[----:B------:R-:W-:-:S03]  /*0580*/  ISETP.LT.U32.AND P2, PT, R0, R15, P2 ;  /* 0x0000000f0000720c */ /* 0x000fc60001741070 */
[----:B------:R-:W1:Y:S01]  /*0590*/  @!P1 LDC.64 R6, c[0x0][0x380] ;  /* 0x0000e000ff069b82 */ /* 0x000e620000000a00 */
[----:B------:R-:W-:Y:S02]  /*05a0*/  PLOP3.LUT P2, PT, P2, P3, PT, 0x80, 0x8 ;  /* 0x000000000008781c */ /* 0x000fe40001747070 */
[----:B0-----:R-:W-:Y:S02]  /*05b0*/  @!P1 IADD3 R5, PT, PT, R9, -0x1, RZ ;  /* 0xffffffff09059810 */ /* 0x001fe40007ffe0ff */
[----:B------:R-:W-:-:S03]  /*05c0*/  ISETP.LT.U32.OR P2, PT, R11, -0x1e, !P2 ;  /* 0xffffffe20b00780c */ /* 0x000fc60005741470 */
[----:B-1----:R-:W-:-:S04]  /*05d0*/  @!P1 IMAD.WIDE.U32 R4, R5, 0x4, R6 ;  /* 0x0000000405049825 */ /* 0x002fc800078e0006 */
[----:B---3--:R-:W-:-:S06]  /*05e0*/  IMAD.MOV.U32 R22, RZ, RZ, R17 ;  /* 0x000000ffff167224 */ /* 0x008fcc00078e0011 */
[----:B------:R-:W-:Y:S05]  /*05f0*/  @P2 BRA `(.L_x_1) ;  /* 0x0000000000342947 */ /* 0x000fea0003800000 */
[----:B------:R-:W0:Y:S04]  /*0600*/  LDS R6, [R12+-0x4] ;  /* 0xfffffc000c067984 */ /* 0x000e280000000800 */
[----:B------:R-:W1:Y:S04]  /*0610*/  LDS R7, [R12+0x4] ;  /* 0x000004000c077984 */ /* 0x000e680000000800 */
[----:B------:R-:W3:Y:S04]  /*0620*/  LDS R23, [R12+-0x80] ;  /* 0xffff80000c177984 */ /* 0x000ee80000000800 */
[----:B------:R-:W4:Y:S01]  /*0630*/  LDS R25, [R12+0x80] ;  /* 0x000080000c197984 */ /* 0x000f220000000800 */
[----:B0-----:R-:W-:-:S04]  /*0640*/  FFMA R6, R6, 0.10000000149011611938, R13 ;  /* 0x3dcccccd06067823 */ /* 0x001fc8000000000d */
[----:B-1----:R-:W-:Y:S01]  /*0650*/  FFMA R6, R7, 0.10000000149011611938, R6 ;  /* 0x3dcccccd07067823 */ /* 0x002fe20000000006 */
[----:B------:R-:W-:-:S03]  /*0660*/  IADD3 R7, PT, PT, R10, -0x1, RZ ;  /* 0xffffffff0a077810 */ /* 0x000fc60007ffe0ff */
[----:B---3--:R-:W-:-:S04]  /*0670*/  FFMA R6, R23, 0.10000000149011611938, R6 ;  /* 0x3dcccccd17067823 */ /* 0x008fc80000000006 */
[----:B----4-:R-:W-:Y:S01]  /*0680*/  FFMA R25, R25, 0.10000000149011611938, R6 ;  /* 0x3dcccccd19197823 */ /* 0x010fe20000000006 */
[----:B------:R-:W-:-:S04]  /*0690*/  IMAD.WIDE.U32 R6, R7, 0x4, R2 ;  /* 0x0000000407067825 */ /* 0x000fc800078e0002 */
[----:B-----5:R-:W-:-:S04]  /*06a0*/  FFMA R14, R14, 0.10000000149011611938, R25 ;  /* 0x3dcccccd0e0e7823 */ /* 0x020fc80000000019 */
[----:B------:R-:W-:-:S05]  /*06b0*/  FFMA R23, R17, 0.10000000149011611938, R14 ;  /* 0x3dcccccd11177823 */ /* 0x000fca000000000e */
[----:B------:R0:W-:Y:S02]  /*06c0*/  STG.E desc[UR8][R6.64], R23 ;  /* 0x0000001706007986 */ /* 0x0001e4000c101908 */
.L_x_1:
[----:B------:R-:W-:Y:S05]  /*06d0*/  BSYNC.RECONVERGENT B0 ;  /* 0x0000000000007941 */ /* 0x000fea0003800200 */
.L_x_0:
[----:B------:R-:W-:Y:S06]  /*06e0*/  BAR.SYNC.DEFER_BLOCKING 0x0 ;  /* 0x0000000000007b1d */ /* 0x000fec0000010000 */
[----:B------:R1:W-:Y:S04]  /*06f0*/  STS [R12], R17 ;  /* 0x000000110c007388 */ /* 0x0003e80000000800 */
[----:B-1----:R1:W5:Y:S01]  /*0700*/  @!P1 LDG.E R17, desc[UR8][R4.64] ;  /* 0x0000000804119981 */ /* 0x002362000c1e1900 */
[----:B------:R-:W-:Y:S01]  /*0710*/  BAR.SYNC.DEFER_BLOCKING 0x0 ;  /* 0x0000000000007b1d */ /* 0x000fe20000010000 */
[----:B------:R-:W-:-:S04]  /*0720*/  ISETP.GT.U32.AND P1, PT, R18, 0x1, PT ;  /* 0x000000011200780c */ /* 0x000fc80003f24070 */
[----:B------:R-:W-:Y:S01]  /*0730*/  ISETP.LT.U32.AND P1, PT, R20, R15, P1 ;  /* 0x0000000f1400720c */ /* 0x000fe20000f21070 */
[----:B------:R-:W-:Y:S03]  /*0740*/  BSSY.RECONVERGENT B0, `(.L_x_2) ;  /* 0x0000011000007945 */ /* 0x000fe60003800200 */
[----:B------:R-:W-:-:S04]  /*0750*/  PLOP3.LUT P1, PT, P1, P3, PT, 0x80, 0x8 ;  /* 0x000000000008781c */ /* 0x000fc80000f27070 */
[----:B------:R-:W-:-:S13]  /*0760*/  ISETP.LT.U32.OR P1, PT, R11, -0x1e, !P1 ;  /* 0xffffffe20b00780c */ /* 0x000fda0004f21470 */
[----:B-1----:R-:W-:Y:S05]  /*0770*/  @P1 BRA `(.L_x_3) ;  /* 0x0000000000341947 */ /* 0x002fea0003800000 */
[----:B------:R-:W1:Y:S04]  /*0780*/  LDS R5, [R12+-0x4] ;  /* 0xfffffc000c057984 */ /* 0x000e680000000800 */
[----:B------:R-:W3:Y:S04]  /*0790*/  LDS R4, [R12+0x4] ;  /* 0x000004000c047984 */ /* 0x000ee80000000800 */
[----:B0-----:R-:W0:Y:S04]  /*07a0*/  LDS R7, [R12+-0x80] ;  /* 0xffff80000c077984 */ /* 0x001e280000000800 */
[----:B------:R-:W4:Y:S01]  /*07b0*/  LDS R23, [R12+0x80] ;  /* 0x000080000c177984 */ /* 0x000f220000000800 */
[----:B-1----:R-:W-:-:S04]  /*07c0*/  FFMA R5, R5, 0.10000000149011611938, R22 ;  /* 0x3dcccccd05057823 */ /* 0x002fc80000000016 */
[----:B---3--:R-:W-:Y:S01]  /*07d0*/  FFMA R4, R4, 0.10000000149011611938, R5 ;  /* 0x3dcccccd04047823 */ /* 0x008fe20000000005 */
[----:B------:R-:W-:-:S03]  /*07e0*/  IADD3 R5, PT, PT, R16, -0x1, RZ ;  /* 0xffffffff10057810 */ /* 0x000fc60007ffe0ff */
[----:B0-----:R-:W-:-:S04]  /*07f0*/  FFMA R4, R7, 0.10000000149011611938, R4 ;  /* 0x3dcccccd07047823 */ /* 0x001fc80000000004 */
[----:B----4-:R-:W-:-:S04]  /*0800*/  FFMA R4, R23, 0.10000000149011611938, R4 ;  /* 0x3dcccccd17047823 */ /* 0x010fc80000000004 */
[----:B------:R-:W-:Y:S01]  /*0810*/  FFMA R6, R13, 0.10000000149011611938, R4 ;  /* 0x3dcccccd0d067823 */ /* 0x000fe20000000004 */
[----:B------:R-:W-:-:S04]  /*0820*/  IMAD.WIDE.U32 R4, R5, 0x4, R2 ;  /* 0x0000000405047825 */ /* 0x000fc800078e0002 */
[----:B-----5:R-:W-:-:S05]  /*0830*/  FFMA R7, R17, 0.10000000149011611938, R6 ;  /* 0x3dcccccd11077823 */ /* 0x020fca0000000006 */
[----:B------:R1:W-:Y:S02]  /*0840*/  STG.E desc[UR8][R4.64], R7 ;  /* 0x0000000704007986 */ /* 0x0003e4000c101908 */
.L_x_3:
[----:B------:R-:W-:Y:S05]  /*0850*/  BSYNC.RECONVERGENT B0 ;  /* 0x0000000000007941 */ /* 0x000fea0003800200 */
.L_x_2:
[----:B------:R-:W-:Y:S01]  /*0860*/  BAR.SYNC.DEFER_BLOCKING 0x0 ;  /* 0x0000000000007b1d */ /* 0x000fe20000010000 */
[----:B------:R-:W-:Y:S01]  /*0870*/  UIADD3 UR4, UPT, UPT, UR4, 0x2, URZ ;  /* 0x0000000204047890 */ /* 0x000fe2000fffe0ff */
[----:B------:R-:W-:Y:S01]  /*0880*/  VIADD R19, R19, 0x2 ;  /* 0x0000000213137836 */ /* 0x000fe20000000000 */
[C---:B------:R-:W-:Y:S01]  /*0890*/  LEA R9, R21.reuse, R9, 0x1 ;  /* 0x0000000915097211 */ /* 0x040fe200078e08ff */
[C---:B------:R-:W-:Y:S01]  /*08a0*/  IMAD R10, R21.reuse, 0x2, R10 ;  /* 0x00000002150a7824 */ /* 0x040fe200078e020a */
[----:B------:R-:W-:Y:S01]  /*08b0*/  UISETP.NE.AND UP0, UPT, UR4, 0x20, UPT ;  /* 0x000000200400788c */ /* 0x000fe2000bf05270 */
[----:B------:R-:W-:Y:S02]  /*08c0*/  LEA R16, R21, R16, 0x1 ;  /* 0x0000001015107211 */ /* 0x000fe400078e08ff */
[----:B-----5:R-:W-:Y:S02]  /*08d0*/  MOV R14, R22 ;  /* 0x00000016000e7202 */ /* 0x020fe40000000f00 */
[----:B--2---:R-:W-:Y:S01]  /*08e0*/  MOV R13, R17 ;  /* 0x00000011000d7202 */ /* 0x004fe20000000f00 */
[----:B------:R3:W-:Y:S03]  /*08f0*/  STS [R12], R17 ;  /* 0x000000110c007388 */ /* 0x0007e60000000800 */
[----:B------:R-:W-:Y:S05]  /*0900*/  BRA.U UP0, `(.L_x_4) ;  /* 0xfffffff900c87547 */ /* 0x000fea000b83ffff */
[----:B------:R-:W-:Y:S05]  /*0910*/  EXIT ;  /* 0x000000000000794d */ /* 0x000fea0003800000 */
.L_x_5:
[----:B------:R-:W-:-:S00]  /*0920*/  BRA `(.L_x_5) ;  /* 0xfffffffc00fc7947 */ /* 0x000fc0000383ffff */
[----:B------:R-:W-:-:S00]  /*0930*/  NOP ;  /* 0x0000000000007918 */ /* 0x000fc00000000000 */
        /* <DEDUP_REMOVED lines=12> */
.L_x_14:


//--------------------- .text._Z22stencil3d_tiled_coarsePfS_j --------------------------
	.section	.text._Z22stencil3d_tiled_coarsePfS_j,"ax",@progbits
	.align	128
        .global         _Z22stencil3d_tiled_coarsePfS_j
        .type           _Z22stencil3d_tiled_coarsePfS_j,@function
        .size           _Z22stencil3d_tiled_coarsePfS_j,(.L_x_15 - _Z22stencil3d_tiled_coarsePfS_j)
        .other          _Z22stencil3d_tiled_coarsePfS_j,@"STO_CUDA_ENTRY STV_DEFAULT"
_Z22stencil3d_tiled_coarsePfS_j:
.text._Z22stencil3d_tiled_coarsePfS_j:
        /* <DEDUP_REMOVED lines=11> */
[C---:B------:R-:W-:Y:S02]  /*00b0*/  ISETP.NE.AND P1, PT, R19.reuse, RZ, PT ;  /* 0x000000ff1300720c */ /* 0x040fe40003f25270 */
[----:B------:R-:W-:Y:S01]  /*00c0*/  IADD3 R12, PT, PT, R19, -0x1, RZ ;  /* 0xffffffff130c7810 */ /* 0x000fe20007ffe0ff */
[----:B---3--:R-:W-:Y:S01]  /*00d0*/  IMAD R11, R15, 0x1e, R5 ;  /* 0x0000001e0f0b7824 */ /* 0x008fe200078e0205 */
[----:B------:R-:W-:Y:S02]  /*00e0*/  ISETP.EQ.OR P0, PT, RZ, UR9, !P1 ;  /* 0x00000009ff007c0c */ /* 0x000fe4000cf02670 */
[----:B------:R-:W-:Y:S01]  /*00f0*/  VIMNMX.U32 R3, PT, PT, R12, UR4, !PT ;  /* 0x000000040c037c48 */ /* 0x000fe2000ffe0000 */
[----:B------:R-:W-:Y:S01]  /*0100*/  VIADD R11, R11, 0xffffffff ;  /* 0xffffffff0b0b7836 */ /* 0x000fe20000000000 */
[----:B----4-:R-:W-:Y:S02]  /*0110*/  ISETP.LE.U32.OR P0, PT, R18, UR5, P0 ;  /* 0x0000000512007c0c */ /* 0x010fe40008703470 */
[----:B------:R-:W-:-:S02]  /*0120*/  ISETP.GE.U32.OR P2, PT, R3, R18, !P1 ;  /* 0x000000120300720c */ /* 0x000fc40004f46470 */
[-C--:B------:R-:W-:Y:S02]  /*0130*/  ISETP.GE.U32.OR P0, PT, R12, R18.reuse, P0 ;  /* 0x000000120c00720c */ /* 0x080fe40000706470 */
[C---:B------:R-:W-:Y:S02]  /*0140*/  ISETP.LT.OR P2, PT, R11.reuse, RZ, P2 ;  /* 0x000000ff0b00720c */ /* 0x040fe40001741670 */
[C---:B------:R-:W-:Y:S02]  /*0150*/  ISETP.LT.OR P0, PT, R11.reuse, RZ, P0 ;  /* 0x000000ff0b00720c */ /* 0x040fe40000701670 */
[CC--:B------:R-:W-:Y:S02]  /*0160*/  ISETP.GE.U32.OR P2, PT, R11.reuse, R18.reuse, P2 ;  /* 0x000000120b00720c */ /* 0x0c0fe40001746470 */
[----:B------:R-:W-:-:S11]  /*0170*/  ISETP.GE.U32.OR P0, PT, R11, R18, P0 ;  /* 0x000000120b00720c */ /* 0x000fd60000706470 */
[----:B------:R-:W0:Y:S01]  /*0180*/  @!P2 LDC.64 R2, c[0x0][0x380] ;  /* 0x0000e000ff02ab82 */ /* 0x000e220000000a00 */
[C-C-:B------:R-:W-:Y:S02]  /*0190*/  @!P2 IMAD R6, R18.reuse, UR4, R12.reuse ;  /* 0x000000041206ac24 */ /* 0x140fe4000f8e020c */
[----:B------:R-:W-:Y:S02]  /*01a0*/  @!P0 IMAD R4, R18, UR5, R12 ;  /* 0x0000000512048c24 */ /* 0x000fe4000f8e020c */
[-CC-:B------:R-:W-:Y:S02]  /*01b0*/  @!P2 IMAD R17, R6, R18.reuse, R11.reuse ;  /* 0x000000120611a224 */ /* 0x180fe400078e020b */
[----:B------:R-:W-:Y:S01]  /*01c0*/  @!P0 IMAD R13, R4, R18, R11 ;  /* 0x00000012040d8224 */ /* 0x000fe200078e020b */
[----:B------:R-:W1:Y:S01]  /*01d0*/  @!P0 LDC.64 R8, c[0x0][0x380] ;  /* 0x0000e000ff088b82 */ /* 0x000e620000000a00 */
[----:B0-----:R-:W-:-:S05]  /*01e0*/  @!P2 IMAD.WIDE.U32 R2, R17, 0x4, R2 ;  /* 0x000000041102a825 */ /* 0x001fca00078e0002 */
[----:B--2---:R-:W2:Y:S01]  /*01f0*/  @!P2 LDG.E R4, desc[UR10][R2.64] ;  /* 0x0000000a0204a981 */ /* 0x004ea2000c1e1900 */
[----:B-1----:R-:W-:-:S05]  /*0200*/  @!P0 IMAD.WIDE.U32 R8, R13, 0x4, R8 ;  /* 0x000000040d088825 */ /* 0x002fca00078e0008 */
[----:B------:R0:W3:Y:S01]  /*0210*/  @!P0 LDG.E R13, desc[UR10][R8.64] ;  /* 0x0000000a080d8981 */ /* 0x0000e2000c1e1900 */
[----:B------:R-:W1:Y:S01]  /*0220*/  S2UR UR7, SR_CgaCtaId ;  /* 0x00000000000779c3 */ /* 0x000e620000008800 */
[----:B------:R-:W-:Y:S02]  /*0230*/  UMOV UR5, 0x400 ;  /* 0x0000040000057882 */ /* 0x000fe40000000000 */
[----:B------:R-:W-:Y:S01]  /*0240*/  UIADD3 UR6, UPT, UPT, UR5, 0x1000, URZ ;  /* 0x0000100005067890 */ /* 0x000fe2000fffe0ff */
[C---:B------:R-:W-:Y:S01]  /*0250*/  IMAD R14, R18.reuse, UR9, RZ ;  /* 0x00000009120e7c24 */ /* 0x040fe2000f8e02ff */
[----:B------:R-:W-:Y:S02]  /*0260*/  UIADD3 UR9, UPT, UPT, UR4, 0x2, URZ ;  /* 0x0000000204097890 */ /* 0x000fe4000fffe0ff */
[----:B------:R-:W-:Y:S02]  /*0270*/  IMAD R6, R18, UR4, R18 ;  /* 0x0000000412067c24 */ /* 0x000fe4000f8e0212 */
[----:B0-----:R-:W-:-:S02]  /*0280*/  IMAD R9, R14, 0x1e, R7 ;  /* 0x0000001e0e097824 */ /* 0x001fc400078e0207 */
[----:B------:R-:W-:Y:S01]  /*0290*/  IMAD R3, R18, UR9, R7 ;  /* 0x0000000912037c24 */ /* 0x000fe2000f8e0207 */
[----:B------:R-:W-:Y:S01]  /*02a0*/  IADD3 R17, PT, PT, R6, R7, RZ ;  /* 0x0000000706117210 */ /* 0x000fe20007ffe0ff */
[C---:B------:R-:W-:Y:S01]  /*02b0*/  IMAD R14, R0.reuse, 0x1e, R9 ;  /* 0x0000001e000e7824 */ /* 0x040fe200078e0209 */
[----:B-1----:R-:W-:Y:S01]  /*02c0*/  ULEA UR6, UR7, UR6, 0x18 ;  /* 0x0000000607067291 */ /* 0x002fe2000f8ec0ff */
[----:B------:R-:W-:Y:S01]  /*02d0*/  IMAD R6, R0, 0x1e, R3 ;  /* 0x0000001e00067824 */ /* 0x000fe200078e0203 */
[----:B------:R-:W-:-:S04]  /*02e0*/  ULEA UR8, UR7, UR5, 0x18 ;  /* 0x0000000507087291 */ /* 0x000fc8000f8ec0ff */
[----:B------:R-:W-:-:S04]  /*02f0*/  LEA R2, R7, UR6, 0x7 ;  /* 0x0000000607027c11 */ /* 0x000fc8000f8e38ff */
[----:B------:R-:W-:Y:S02]  /*0300*/  LEA R9, R5, R2, 0x2 ;  /* 0x0000000205097211 */ /* 0x000fe400078e10ff */
[----:B------:R-:W0:Y:S01]  /*0310*/  LDC.64 R2, c[0x0][0x388] ;  /* 0x0000e200ff027b82 */ /* 0x000e220000000a00 */
[----:B------:R-:W-:Y:S01]  /*0320*/  LEA R10, R7, UR8, 0x7 ;  /* 0x00000008070a7c11 */ /* 0x000fe2000f8e38ff */
[----:B------:R-:W-:Y:S01]  /*0330*/  UIADD3 UR5, UPT, UPT, UR5, 0x2000, URZ ;  /* 0x0000200005057890 */ /* 0x000fe2000fffe0ff */
[----:B------:R-:W-:Y:S01]  /*0340*/  IMAD R17, R0, 0x1e, R17 ;  /* 0x0000001e00117824 */ /* 0x000fe200078e0211 */
[----:B------:R-:W-:Y:S02]  /*0350*/  IADD3 R14, PT, PT, R14, -0x1, RZ ;  /* 0xffffffff0e0e7810 */ /* 0x000fe40007ffe0ff */
[----:B------:R-:W-:Y:S01]  /*0360*/  IMAD R10, R5, 0x4, R10 ;  /* 0x00000004050a7824 */ /* 0x000fe200078e020a */
[----:B------:R-:W-:Y:S01]  /*0370*/  ULEA UR5, UR7, UR5, 0x18 ;  /* 0x0000000507057291 */ /* 0x000fe2000f8ec0ff */
[----:B------:R-:W-:Y:S01]  /*0380*/  VIADD R6, R6, 0xffffffff ;  /* 0xffffffff06067836 */ /* 0x000fe20000000000 */
[----:B------:R-:W-:Y:S01]  /*0390*/  IADD3 R17, PT, PT, R17, -0x1, RZ ;  /* 0xffffffff11117810 */ /* 0x000fe20007ffe0ff */
[----:B------:R-:W-:Y:S01]  /*03a0*/  VIADD R8, R5, 0xffffffe1 ;  /* 0xffffffe105087836 */ /* 0x000fe20000000000 */
[----:B------:R-:W-:Y:S01]  /*03b0*/  UIADD3 UR4, UPT, UPT, UR4, 0x1, URZ ;  /* 0x0000000104047890 */ /* 0x000fe2000fffe0ff */
[-CC-:B------:R-:W-:Y:S01]  /*03c0*/  IMAD R14, R14, R18.reuse, R5.reuse ;  /* 0x000000120e0e7224 */ /* 0x180fe200078e0205 */
[----:B------:R-:W-:Y:S01]  /*03d0*/  LEA R0, R7, UR5, 0x7 ;  /* 0x0000000507007c11 */ /* 0x000fe2000f8e38ff */
[----:B------:R-:W-:Y:S01]  /*03e0*/  IMAD R6, R6, R18, R5 ;  /* 0x0000001206067224 */ /* 0x000fe200078e0205 */
[----:B------:R-:W-:Y:S01]  /*03f0*/  IADD3 R16, PT, PT, R18, -0x1, RZ ;  /* 0xffffffff12107810 */ /* 0x000fe20007ffe0ff */
[----:B------:R-:W-:Y:S01]  /*0400*/  IMAD R14, R15, 0x1e, R14 ;  /* 0x0000001e0f0e7824 */ /* 0x000fe200078e020e */
[----:B------:R-:W-:Y:S01]  /*0410*/  VIADDMNMX.U32 R8, R7, 0xffffffe1, R8, PT ;  /* 0xffffffe107087846 */ /* 0x000fe20003800008 */
[----:B------:R-:W-:Y:S01]  /*0420*/  IMAD R0, R5, 0x4, R0 ;  /* 0x0000000405007824 */ /* 0x000fe200078e0200 */
[----:B------:R-:W1:Y:S01]  /*0430*/  LDCU UR5, c[0x0][0x390] ;  /* 0x00007200ff0577ac */ /* 0x000e620008000800 */
[----:B---3--:R3:W-:Y:S04]  /*0440*/  @!P0 STS [R10], R13 ;  /* 0x0000000d0a008388 */ /* 0x0087e80000000800 */
[----:B--2---:R2:W-:Y:S01]  /*0450*/  @!P2 STS [R9], R4 ;  /* 0x000000040900a388 */ /* 0x0045e20000000800 */
[----:B---3--:R-:W-:-:S02]  /*0460*/  IMAD R13, R15, 0x1e, R6 ;  /* 0x0000001e0f0d7824 */ /* 0x008fc400078e0206 */
[-C--:B--2---:R-:W-:Y:S02]  /*0470*/  IMAD R4, R17, R18.reuse, R5 ;  /* 0x0000001211047224 */ /* 0x084fe400078e0205 */
[----:B------:R-:W-:Y:S02]  /*0480*/  IMAD R18, R18, R18, RZ ;  /* 0x0000001212127224 */ /* 0x000fe400078e02ff */
[----:B------:R-:W-:Y:S02]  /*0490*/  IMAD R15, R15, 0x1e, R4 ;  /* 0x0000001e0f0f7824 */ /* 0x000fe400078e0204 */
[----:B------:R-:W-:Y:S01]  /*04a0*/  IMAD.U32 R17, RZ, RZ, UR4 ;  /* 0x00000004ff117e24 */ /* 0x000fe2000f8e00ff */
[----:B01----:R-:W-:-:S06]  /*04b0*/  UMOV UR4, 0x2 ;  /* 0x0000000200047882 */ /* 0x003fcc0000000000 */
.L_x_10:
[----:B------:R-:W-:-:S04]  /*04c0*/  VIMNMX.U32 R21, PT, PT, R12, R17, !PT ;  /* 0x000000110c157248 */ /* 0x000fc80007fe0000 */
[----:B------:R-:W-:-:S04]  /*04d0*/  ISETP.GE.U32.OR P1, PT, R21, UR5, !P1 ;  /* 0x0000000515007c0c */ /* 0x000fc8000cf26470 */
[----:B------:R-:W-:-:S04]  /*04e0*/  ISETP.LT.OR P1, PT, R11, RZ, P1 ;  /* 0x000000ff0b00720c */ /* 0x000fc80000f21670 */
[----:B------:R-:W-:-:S13]  /*04f0*/  ISETP.GE.U32.OR P2, PT, R11, UR5, P1 ;  /* 0x000000050b007c0c */ /* 0x000fda0008f46470 */
[----:B01----:R-:W0:Y:S01]  /*0500*/  @!P2 LDC.64 R4, c[0x0][0x380] ;  /* 0x0000e000ff04ab82 */ /* 0x003e220000000a00 */
[----:B------:R-:W-:-:S05]  /*0510*/  @!P2 IADD3 R7, PT, PT, R15, -0x1, RZ ;  /* 0xffffffff0f07a810 */ /* 0x000fca0007ffe0ff */
[----:B0-----:R-:W-:-:S05]  /*0520*/  @!P2 IMAD.WIDE.U32 R4, R7, 0x4, R4 ;  /* 0x000000040704a825 */ /* 0x001fca00078e0004 */
[----:B------:R0:W2:Y:S01]  /*0530*/  @!P2 LDG.E R23, desc[UR10][R4.64] ;  /* 0x0000000a0417a981 */ /* 0x0000a2000c1e1900 */
[C---:B------:R-:W-:Y:S01]  /*0540*/  VIADDMNMX.U32 R6, R17.reuse, 0x1, R12, !PT ;  /* 0x0000000111067846 */ /* 0x040fe2000780000c */
[----:B------:R-:W-:Y:S01]  /*0550*/  VIADD R7, R17, 0xffffffff ;  /* 0xffffffff11077836 */ /* 0x000fe20000000000 */
[----:B------:R-:W-:Y:S01]  /*0560*/  ISETP.NE.AND P1, PT, R19, RZ, PT ;  /* 0x000000ff1300720c */ /* 0x000fe20003f25270 */
[----:B------:R-:W-:Y:S01]  /*0570*/  BSSY.RECONVERGENT B0, `(.L_x_6) ;  /* 0x0000022000007945 */ /* 0x000fe20003800200 */
[-C--:B------:R-:W-:Y:S02]  /*0580*/  ISETP.GE.U32.AND P4, PT, R11, R16.reuse, PT ;  /* 0x000000100b00720c */ /* 0x080fe40003f86070 */
[----:B------:R-:W-:Y:S02]  /*0590*/  ISETP.GE.U32.OR P0, PT, R6, UR5, !P1 ;  /* 0x0000000506007c0c */ /* 0x000fe4000cf06470 */
[----:B------:R-:W-:Y:S02]  /*05a0*/  ISETP.GE.U32.AND P3, PT, R7, R16, PT ;  /* 0x000000100700720c */ /* 0x000fe40003f66070 */
[----:B------:R-:W-:-:S02]  /*05b0*/  ISETP.LT.OR P0, PT, R11, RZ, P0 ;  /* 0x000000ff0b00720c */ /* 0x000fc40000701670 */
[----:B------:R-:W-:Y:S02]  /*05c0*/  ISETP.NE.AND P3, PT, R17, 0x1, !P3 ;  /* 0x000000011100780c */ /* 0x000fe40005f65270 */
[----:B------:R-:W-:Y:S02]  /*05d0*/  ISETP.GE.U32.OR P0, PT, R11, UR5, P0 ;  /* 0x000000050b007c0c */ /* 0x000fe40008706470 */
[----:B------:R-:W-:Y:S02]  /*05e0*/  ISETP.GT.U32.AND P3, PT, R19, 0x1, P3 ;  /* 0x000000011300780c */ /* 0x000fe40001f64070 */
[----:B------:R-:W-:Y:S02]  /*05f0*/  ISETP.GT.AND P4, PT, R11, RZ, !P4 ;  /* 0x000000ff0b00720c */ /* 0x000fe40006784270 */
[----:B------:R-:W-:-:S04]  /*0600*/  ISETP.LT.U32.AND P3, PT, R12, R16, P3 ;  /* 0x000000100c00720c */ /* 0x000fc80001f61070 */
[----:B------:R-:W-:-:S03]  /*0610*/  PLOP3.LUT P3, PT, P3, P4, PT, 0x80, 0x8 ;  /* 0x000000000008781c */ /* 0x000fc60001f69070 */
[----:B------:R-:W1:Y:S01]  /*0620*/  @!P0 LDC.64 R6, c[0x0][0x380] ;  /* 0x0000e000ff068b82 */ /* 0x000e620000000a00 */
[----:B------:R-:W-:Y:S02]  /*0630*/  ISETP.LT.U32.OR P3, PT, R8, -0x1e, !P3 ;  /* 0xffffffe20800780c */ /* 0x000fe40005f61470 */
[----:B0-----:R-:W-:-:S05]  /*0640*/  @!P0 IADD3 R5, PT, PT, R13, -0x1, RZ ;  /* 0xffffffff0d058810 */ /* 0x001fca0007ffe0ff */
[----:B-1----:R-:W-:Y:S01]  /*0650*/  @!P0 IMAD.WIDE.U32 R4, R5, 0x4, R6 ;  /* 0x0000000405048825 */ /* 0x002fe200078e0006 */
[----:B--2---:R0:W-:Y:S01]  /*0660*/  @!P2 STS [R0], R23 ;  /* 0x000000170000a388 */ /* 0x0041e20000000800 */
[----:B------:R-:W-:Y:S06]  /*0670*/  BAR.SYNC.DEFER_BLOCKING 0x0 ;  /* 0x0000000000007b1d */ /* 0x000fec0000010000 */
[----:B------:R-:W-:Y:S05]  /*0680*/  @P3 BRA `(.L_x_7) ;  /* 0x0000000000403947 */ /* 0x000fea0003800000 */
[----:B------:R-:W-:Y:S01]  /*0690*/  LDS R7, [R9] ;  /* 0x0000000009077984 */ /* 0x000fe20000000800 */
[----:B------:R-:W-:-:S03]  /*06a0*/  VIADD R25, R14, 0xffffffff ;  /* 0xffffffff0e197836 */ /* 0x000fc60000000000 */
[----:B------:R-:W1:Y:S04]  /*06b0*/  LDS R22, [R9+-0x4] ;  /* 0xfffffc0009167984 */ /* 0x000e680000000800 */
[----:B------:R-:W2:Y:S04]  /*06c0*/  LDS R24, [R9+0x4] ;  /* 0x0000040009187984 */ /* 0x000ea80000000800 */
[----:B------:R-:W3:Y:S04]  /*06d0*/  LDS R26, [R9+-0x80] ;  /* 0xffff8000091a7984 */ /* 0x000ee80000000800 */
[----:B------:R-:W4:Y:S04]  /*06e0*/  LDS R28, [R9+0x80] ;  /* 0x00008000091c7984 */ /* 0x000f280000000800 */
[----:B------:R-:W0:Y:S04]  /*06f0*/  LDS R6, [R10] ;  /* 0x000000000a067984 */ /* 0x000e280000000800 */
[----:B------:R-:W5:Y:S01]  /*0700*/  LDS R20, [R0] ;  /* 0x0000000000147984 */ /* 0x000f620000000800 */
[----:B-1----:R-:W-:-:S04]  /*0710*/  FFMA R7, R22, 0.10000000149011611938, R7 ;  /* 0x3dcccccd16077823 */ /* 0x002fc80000000007 */
[----:B--2---:R-:W-:-:S04]  /*0720*/  FFMA R7, R24, 0.10000000149011611938, R7 ;  /* 0x3dcccccd18077823 */ /* 0x004fc80000000007 */
[----:B---3--:R-:W-:-:S04]  /*0730*/  FFMA R7, R26, 0.10000000149011611938, R7 ;  /* 0x3dcccccd1a077823 */ /* 0x008fc80000000007 */
[----:B----4-:R-:W-:-:S04]  /*0740*/  FFMA R7, R28, 0.10000000149011611938, R7 ;  /* 0x3dcccccd1c077823 */ /* 0x010fc80000000007 */
[----:B0-----:R-:W-:Y:S01]  /*0750*/  FFMA R23, R6, 0.10000000149011611938, R7 ;  /* 0x3dcccccd06177823 */ /* 0x001fe20000000007 */
[----:B------:R-:W-:-:S04]  /*0760*/  IMAD.WIDE.U32 R6, R25, 0x4, R2 ;  /* 0x0000000419067825 */ /* 0x000fc800078e0002 */
[----:B-----5:R-:W-:-:S05]  /*0770*/  FFMA R23, R20, 0.10000000149011611938, R23 ;  /* 0x3dcccccd14177823 */ /* 0x020fca0000000017 */
[----:B------:R1:W-:Y:S02]  /*0780*/  STG.E desc[UR10][R6.64], R23 ;  /* 0x0000001706007986 */ /* 0x0003e4000c10190a */
.L_x_7:
[----:B------:R-:W-:Y:S05]  /*0790*/  BSYNC.RECONVERGENT B0 ;  /* 0x0000000000007941 */ /* 0x000fea0003800200 */
.L_x_6:
[----:B------:R-:W-:Y:S06]  /*07a0*/  BAR.SYNC.DEFER_BLOCKING 0x0 ;  /* 0x0000000000007b1d */ /* 0x000fec0000010000 */
[----:B------:R-:W2:Y:S01]  /*07b0*/  @!P0 LDG.E R5, desc[UR10][R4.64] ;  /* 0x0000000a04058981 */ /* 0x000ea2000c1e1900 */
[----:B------:R-:W-:Y:S01]  /*07c0*/  ISETP.GT.U32.AND P2, PT, R19, 0x1, PT ;  /* 0x000000011300780c */ /* 0x000fe20003f44070 */
[----:B------:R-:W-:Y:S02]  /*07d0*/  BSSY.RECONVERGENT B0, `(.L_x_8) ;  /* 0x000001b000007945 */ /* 0x000fe40003800200 */
[----:B-1----:R-:W1:Y:S01]  /*07e0*/  LDS R7, [R9] ;  /* 0x0000000009077984 */ /* 0x002e620000000800 */
[----:B------:R-:W-:-:S04]  /*07f0*/  ISETP.LT.U32.AND P2, PT, R21, R16, P2 ;  /* 0x000000101500720c */ /* 0x000fc80001741070 */
[----:B------:R-:W-:-:S04]  /*0800*/  PLOP3.LUT P2, PT, P2, P4, PT, 0x80, 0x8 ;  /* 0x000000000008781c */ /* 0x000fc80001749070 */
[----:B------:R-:W-:Y:S01]  /*0810*/  ISETP.LT.U32.OR P2, PT, R8, -0x1e, !P2 ;  /* 0xffffffe20800780c */ /* 0x000fe20005741470 */
[----:B-1----:R-:W-:Y:S04]  /*0820*/  STS [R10], R7 ;  /* 0x000000070a007388 */ /* 0x002fe80000000800 */
[----:B------:R-:W1:Y:S04]  /*0830*/  LDS R6, [R0] ;  /* 0x0000000000067984 */ /* 0x000e680000000800 */
[----:B-1----:R1:W-:Y:S04]  /*0840*/  STS [R9], R6 ;  /* 0x0000000609007388 */ /* 0x0023e80000000800 */
[----:B--2---:R1:W-:Y:S01]  /*0850*/  @!P0 STS [R0], R5 ;  /* 0x0000000500008388 */ /* 0x0043e20000000800 */
[----:B------:R-:W-:Y:S06]  /*0860*/  BAR.SYNC.DEFER_BLOCKING 0x0 ;  /* 0x0000000000007b1d */ /* 0x000fec0000010000 */
[----:B------:R-:W-:Y:S05]  /*0870*/  @P2 BRA `(.L_x_9) ;  /* 0x0000000000402947 */ /* 0x000fea0003800000 */
[----:B------:R-:W-:Y:S04]  /*0880*/  LDS R4, [R9] ;  /* 0x0000000009047984 */ /* 0x000fe80000000800 */
[----:B-1----:R-:W1:Y:S04]  /*0890*/  LDS R5, [R9+-0x4] ;  /* 0xfffffc0009057984 */ /* 0x002e680000000800 */
[----:B------:R-:W2:Y:S04]  /*08a0*/  LDS R7, [R9+0x4] ;  /* 0x0000040009077984 */ /* 0x000ea80000000800 */
[----:B------:R-:W3:Y:S04]  /*08b0*/  LDS R21, [R9+-0x80] ;  /* 0xffff800009157984 */ /* 0x000ee80000000800 */
[----:B0-----:R-:W0:Y:S04]  /*08c0*/  LDS R23, [R9+0x80] ;  /* 0x0000800009177984 */ /* 0x001e280000000800 */
[----:B------:R-:W4:Y:S04]  /*08d0*/  LDS R25, [R10] ;  /* 0x000000000a197984 */ /* 0x000f280000000800 */
[----:B------:R-:W5:Y:S01]  /*08e0*/  LDS R6, [R0] ;  /* 0x0000000000067984 */ /* 0x000f620000000800 */
[----:B-1----:R-:W-:Y:S01]  /*08f0*/  FFMA R4, R5, 0.10000000149011611938, R4 ;  /* 0x3dcccccd05047823 */ /* 0x002fe20000000004 */
[----:B------:R-:W-:-:S03]  /*0900*/  IADD3 R5, PT, PT, R15, -0x1, RZ ;  /* 0xffffffff0f057810 */ /* 0x000fc60007ffe0ff */
[----:B--2---:R-:W-:-:S04]  /*0910*/  FFMA R4, R7, 0.10000000149011611938, R4 ;  /* 0x3dcccccd07047823 */ /* 0x004fc80000000004 */
[----:B---3--:R-:W-:-:S04]  /*0920*/  FFMA R4, R21, 0.10000000149011611938, R4 ;  /* 0x3dcccccd15047823 */ /* 0x008fc80000000004 */
[----:B0-----:R-:W-:-:S04]  /*0930*/  FFMA R4, R23, 0.10000000149011611938, R4 ;  /* 0x3dcccccd17047823 */ /* 0x001fc80000000004 */
[----:B----4-:R-:W-:Y:S01]  /*0940*/  FFMA R25, R25, 0.10000000149011611938, R4 ;  /* 0x3dcccccd19197823 */ /* 0x010fe20000000004 */
[----:B------:R-:W-:-:S04]  /*0950*/  IMAD.WIDE.U32 R4, R5, 0x4, R2 ;  /* 0x0000000405047825 */ /* 0x000fc800078e0002 */
[----:B-----5:R-:W-:-:S05]  /*0960*/  FFMA R25, R6, 0.10000000149011611938, R25 ;  /* 0x3dcccccd06197823 */ /* 0x020fca0000000019 */
[----:B------:R2:W-:Y:S02]  /*0970*/  STG.E desc[UR10][R4.64], R25 ;  /* 0x0000001904007986 */ /* 0x0005e4000c10190a */
.L_x_9:
[----:B------:R-:W-:Y:S05]  /*0980*/  BSYNC.RECONVERGENT B0 ;  /* 0x0000000000007941 */ /* 0x000fea0003800200 */
.L_x_8:
[----:B------:R-:W-:Y:S01]  /*0990*/  BAR.SYNC.DEFER_BLOCKING 0x0 ;  /* 0x0000000000007b1d */ /* 0x000fe20000010000 */
[----:B------:R-:W-:Y:S01]  /*09a0*/  UIADD3 UR4, UPT, UPT, UR4, 0x2, URZ ;  /* 0x0000000204047890 */ /* 0x000fe2000fffe0ff */
[----:B------:R-:W-:Y:S01]  /*09b0*/  IADD3 R17, PT, PT, R17, 0x2, RZ ;  /* 0x0000000211117810 */ /* 0x000fe20007ffe0ff */
[C---:B------:R-:W-:Y:S01]  /*09c0*/  IMAD R13, R18.reuse, 0x2, R13 ;  /* 0x00000002120d7824 */ /* 0x040fe200078e020d */
[C---:B------:R-:W-:Y:S01]  /*09d0*/  LEA R15, R18.reuse, R15, 0x1 ;  /* 0x0000000f120f7211 */ /* 0x040fe200078e08ff */
[----:B------:R-:W-:Y:S01]  /*09e0*/  UISETP.NE.AND UP0, UPT, UR4, 0x20, UPT ;  /* 0x000000200400788c */ /* 0x000fe2000bf05270 */
[----:B------:R-:W-:Y:S01]  /*09f0*/  LEA R14, R18, R14, 0x1 ;  /* 0x0000000e120e7211 */ /* 0x000fe200078e08ff */
[----:B-12---:R-:W1:Y:S04]  /*0a00*/  LDS R5, [R9] ;  /* 0x0000000009057984 */ /* 0x006e680000000800 */
[----:B-1----:R-:W-:Y:S04]  /*0a10*/  STS [R10], R5 ;  /* 0x000000050a007388 */ /* 0x002fe80000000800 */
[----:B------:R-:W1:Y:S04]  /*0a20*/  LDS R4, [R0] ;  /* 0x0000000000047984 */ /* 0x000e680000000800 */
[----:B-1----:R1:W-:Y:S01]  /*0a30*/  STS [R9], R4 ;  /* 0x0000000409007388 */ /* 0x0023e20000000800 */
[----:B------:R-:W-:Y:S05]  /*0a40*/  BRA.U UP0, `(.L_x_10) ;  /* 0xfffffff9009c7547 */ /* 0x000fea000b83ffff */
[----:B------:R-:W-:Y:S05]  /*0a50*/  EXIT ;  /* 0x000000000000794d */ /* 0x000fea0003800000 */
.L_x_11:
        /* <DEDUP_REMOVED lines=10> */
.L_x_15:


//--------------------- .text._Z15stencil3d_tiledPfS_j --------------------------
	.section	.text._Z15stencil3d_tiledPfS_j,"ax",@progbits
	.align	128
        .global         _Z15stencil3d_tiledPfS_j
        .type           _Z15stencil3d_tiledPfS_j,@function
        .size           _Z15stencil3d_tiledPfS_j,(.L_x_16 - _Z15stencil3d_tiledPfS_j)
        .other          _Z15stencil3d_tiledPfS_j,@"STO_CUDA_ENTRY STV_DEFAULT"
_Z15stencil3d_tiledPfS_j:
.text._Z15stencil3d_tiledPfS_j:
[----:B------:R-:W-:Y:S01]  /*0000*/  LDC R1, c[0x0][0x37c] ;  /* 0x0000df00ff017b82 */ /* 0x000fe20000000800 */
[----:B------:R-:W0:Y:S01]  /*0010*/  S2R R7, SR_CTAID.Y ;  /* 0x0000000000077919 */ /* 0x000e220000002600 */
[----:B------:R-:W1:Y:S01]  /*0020*/  LDCU UR7, c[0x0][0x390] ;  /* 0x00007200ff0777ac */ /* 0x000e620008000800 */
[----:B------:R-:W0:Y:S01]  /*0030*/  S2R R10, SR_TID.Y ;  /* 0x00000000000a7919 */ /* 0x000e220000002200 */
[----:B------:R-:W2:Y:S01]  /*0040*/  LDCU.64 UR8, c[0x0][0x358] ;  /* 0x00006b00ff0877ac */ /* 0x000ea20008000a00 */
[----:B------:R-:W3:Y:S01]  /*0050*/  S2R R6, SR_CTAID.Z ;  /* 0x0000000000067919 */ /* 0x000ee20000002700 */
[----:B------:R-:W3:Y:S01]  /*0060*/  S2R R11, SR_TID.Z ;  /* 0x00000000000b7919 */ /* 0x000ee20000002300 */
[----:B------:R-:W4:Y:S01]  /*0070*/  S2R R13, SR_TID.X ;  /* 0x00000000000d7919 */ /* 0x000f220000002100 */
[----:B------:R-:W5:Y:S01]  /*0080*/  S2R R5, SR_CTAID.X ;  /* 0x0000000000057919 */ /* 0x000f620000002500 */
[----:B0-----:R-:W-:-:S05]  /*0090*/  IMAD R7, R7, 0x6, R10 ;  /* 0x0000000607077824 */ /* 0x001fca00078e020a */
[C---:B------:R-:W-:Y:S02]  /*00a0*/  ISETP.NE.AND P0, PT, R7.reuse, RZ, PT ;  /* 0x000000ff0700720c */ /* 0x040fe40003f05270 */
[----:B------:R-:W-:Y:S01]  /*00b0*/  IADD3 R3, PT, PT, R7, -0x1, RZ ;  /* 0xffffffff07037810 */ /* 0x000fe20007ffe0ff */
[----:B---3--:R-:W-:-:S04]  /*00c0*/  IMAD R6, R6, 0x6, R11 ;  /* 0x0000000606067824 */ /* 0x008fc800078e020b */
[C---:B------:R-:W-:Y:S01]  /*00d0*/  VIADD R2, R6.reuse, 0xffffffff ;  /* 0xffffffff06027836 */ /* 0x040fe20000000000 */
[----:B------:R-:W-:Y:S01]  /*00e0*/  ISETP.EQ.OR P0, PT, R6, RZ, !P0 ;  /* 0x000000ff0600720c */ /* 0x000fe20004702670 */
[----:B----4-:R-:W-:-:S03]  /*00f0*/  VIADD R8, R13, 0xffffffff ;  /* 0xffffffff0d087836 */ /* 0x010fc60000000000 */
[----:B-1----:R-:W-:Y:S01]  /*0100*/  ISETP.GE.U32.OR P0, PT, R2, UR7, P0 ;  /* 0x0000000702007c0c */ /* 0x002fe20008706470 */
[----:B-----5:R-:W-:-:S03]  /*0110*/  IMAD R0, R5, 0x6, R8 ;  /* 0x0000000605007824 */ /* 0x020fc600078e0208 */
[----:B------:R-:W-:-:S04]  /*0120*/  ISETP.GE.U32.OR P0, PT, R3, UR7, P0 ;  /* 0x0000000703007c0c */ /* 0x000fc80008706470 */
[----:B------:R-:W-:-:S04]  /*0130*/  ISETP.LT.OR P0, PT, R0, RZ, P0 ;  /* 0x000000ff0000720c */ /* 0x000fc80000701670 */
[----:B------:R-:W-:-:S13]  /*0140*/  ISETP.GE.U32.OR P0, PT, R0, UR7, P0 ;  /* 0x0000000700007c0c */ /* 0x000fda0008706470 */
[----:B------:R-:W0:Y:S01]  /*0150*/  @!P0 LDC.64 R4, c[0x0][0x380] ;  /* 0x0000e000ff048b82 */ /* 0x000e220000000a00 */
[----:B------:R-:W-:-:S04]  /*0160*/  @!P0 IMAD R9, R2, UR7, R3 ;  /* 0x0000000702098c24 */ /* 0x000fc8000f8e0203 */
[----:B------:R-:W-:-:S04]  /*0170*/  @!P0 IMAD R9, R9, UR7, R0 ;  /* 0x0000000709098c24 */ /* 0x000fc8000f8e0200 */
[----:B0-----:R-:W-:-:S06]  /*0180*/  @!P0 IMAD.WIDE.U32 R4, R9, 0x4, R4 ;  /* 0x0000000409048825 */ /* 0x001fcc00078e0004 */
[----:B--2---:R-:W2:Y:S01]  /*0190*/  @!P0 LDG.E R5, desc[UR8][R4.64] ;  /* 0x0000000804058981 */ /* 0x004ea2000c1e1900 */
[----:B------:R-:W0:Y:S01]  /*01a0*/  S2UR UR5, SR_CgaCtaId ;  /* 0x00000000000579c3 */ /* 0x000e220000008800 */
[----:B------:R-:W-:Y:S01]  /*01b0*/  VIMNMX.U32 R6, PT, PT, R6, R7, PT ;  /* 0x0000000706067248 */ /* 0x000fe20003fe0000 */
[----:B------:R-:W-:Y:S01]  /*01c0*/  UMOV UR4, 0x400 ;  /* 0x0000040000047882 */ /* 0x000fe20000000000 */
[----:B------:R-:W-:Y:S02]  /*01d0*/  UIADD3 UR6, UPT, UPT, UR7, -0x1, URZ ;  /* 0xffffffff07067890 */ /* 0x000fe4000fffe0ff */
[----:B------:R-:W-:Y:S02]  /*01e0*/  ISETP.GE.U32.AND P1, PT, R6, 0x2, PT ;  /* 0x000000020600780c */ /* 0x000fe40003f26070 */
[----:B------:R-:W-:-:S04]  /*01f0*/  VIMNMX.U32 R6, PT, PT, R2, R3, !PT ;  /* 0x0000000302067248 */ /* 0x000fc80007fe0000 */
[----:B------:R-:W-:-:S04]  /*0200*/  ISETP.GE.U32.OR P1, PT, R6, UR6, !P1 ;  /* 0x0000000606007c0c */ /* 0x000fc8000cf26470 */
[----:B------:R-:W-:-:S04]  /*0210*/  ISETP.LT.OR P1, PT, R0, 0x1, P1 ;  /* 0x000000010000780c */ /* 0x000fc80000f21670 */
[----:B------:R-:W-:Y:S01]  /*0220*/  ISETP.GE.U32.OR P1, PT, R0, UR6, P1 ;  /* 0x0000000600007c0c */ /* 0x000fe20008f26470 */
[----:B0-----:R-:W-:-:S06]  /*0230*/  ULEA UR4, UR5, UR4, 0x18 ;  /* 0x0000000405047291 */ /* 0x001fcc000f8ec0ff */
[----:B------:R-:W-:-:S05]  /*0240*/  LEA R6, R11, UR4, 0x8 ;  /* 0x000000040b067c11 */ /* 0x000fca000f8e40ff */
[----:B------:R-:W-:-:S05]  /*0250*/  IMAD R6, R10, 0x20, R6 ;  /* 0x000000200a067824 */ /* 0x000fca00078e0206 */
[----:B------:R-:W-:-:S05]  /*0260*/  LEA R6, R13, R6, 0x2 ;  /* 0x000000060d067211 */ /* 0x000fca00078e10ff */
[----:B--2---:R0:W-:Y:S01]  /*0270*/  @!P0 STS [R6], R5 ;  /* 0x0000000506008388 */ /* 0x0041e20000000800 */
[----:B------:R-:W-:Y:S06]  /*0280*/  BAR.SYNC.DEFER_BLOCKING 0x0 ;  /* 0x0000000000007b1d */ /* 0x000fec0000010000 */
[----:B------:R-:W-:Y:S05]  /*0290*/  @P1 EXIT ;  /* 0x000000000000194d */ /* 0x000fea0003800000 */
[----:B------:R-:W-:-:S04]  /*02a0*/  IADD3 R4, PT, PT, R10, -0x1, RZ ;  /* 0xffffffff0a047810 */ /* 0x000fc80007ffe0ff */
[----:B0-----:R-:W-:-:S04]  /*02b0*/  VIADDMNMX.U32 R5, R11, 0xffffffff, R4, !PT ;  /* 0xffffffff0b057846 */ /* 0x001fc80007800004 */
[----:B------:R-:W-:-:S04]  /*02c0*/  VIMNMX.U32 R5, PT, PT, R8, R5, !PT ;  /* 0x0000000508057248 */ /* 0x000fc80007fe0000 */
[----:B------:R-:W-:-:S13]  /*02d0*/  ISETP.GT.U32.AND P0, PT, R5, 0x5, PT ;  /* 0x000000050500780c */ /* 0x000fda0003f04070 */
[----:B------:R-:W-:Y:S05]  /*02e0*/  @P0 EXIT ;  /* 0x000000000000094d */ /* 0x000fea0003800000 */
[----:B------:R-:W-:Y:S01]  /*02f0*/  LDS R7, [R6] ;  /* 0x0000000006077984 */ /* 0x000fe20000000800 */
[----:B------:R-:W0:Y:S01]  /*0300*/  LDC.64 R4, c[0x0][0x388] ;  /* 0x0000e200ff047b82 */ /* 0x000e220000000a00 */
[----:B------:R-:W-:Y:S02]  /*0310*/  IMAD R3, R2, UR7, R3 ;  /* 0x0000000702037c24 */ /* 0x000fe4000f8e0203 */
[----:B------:R-:W1:Y:S02]  /*0320*/  LDS R8, [R6+-0x4] ;  /* 0xfffffc0006087984 */ /* 0x000e640000000800 */
[----:B------:R-:W-:Y:S02]  /*0330*/  IMAD R3, R3, UR7, R0 ;  /* 0x0000000703037c24 */ /* 0x000fe4000f8e0200 */
[----:B------:R-:W2:Y:S04]  /*0340*/  LDS R10, [R6+0x4] ;  /* 0x00000400060a7984 */ /* 0x000ea80000000800 */
[----:B------:R-:W3:Y:S04]  /*0350*/  LDS R12, [R6+-0x20] ;  /* 0xffffe000060c7984 */ /* 0x000ee80000000800 */
[----:B------:R-:W4:Y:S04]  /*0360*/  LDS R14, [R6+0x20] ;  /* 0x00002000060e7984 */ /* 0x000f280000000800 */
[----:B------:R-:W5:Y:S04]  /*0370*/  LDS R16, [R6+-0x100] ;  /* 0xffff000006107984 */ /* 0x000f680000000800 */
[----:B------:R-:W5:Y:S01]  /*0380*/  LDS R18, [R6+0x100] ;  /* 0x0001000006127984 */ /* 0x000f620000000800 */
[----:B0-----:R-:W-:-:S04]  /*0390*/  IMAD.WIDE.U32 R4, R3, 0x4, R4 ;  /* 0x0000000403047825 */ /* 0x001fc800078e0004 */
[----:B-1----:R-:W-:-:S04]  /*03a0*/  FFMA R7, R8, 0.10000000149011611938, R7 ;  /* 0x3dcccccd08077823 */ /* 0x002fc80000000007 */
[----:B--2---:R-:W-:-:S04]  /*03b0*/  FFMA R7, R10, 0.10000000149011611938, R7 ;  /* 0x3dcccccd0a077823 */ /* 0x004fc80000000007 */
[----:B---3--:R-:W-:-:S04]  /*03c0*/  FFMA R7, R12, 0.10000000149011611938, R7 ;  /* 0x3dcccccd0c077823 */ /* 0x008fc80000000007 */
[----:B----4-:R-:W-:-:S04]  /*03d0*/  FFMA R7, R14, 0.10000000149011611938, R7 ;  /* 0x3dcccccd0e077823 */ /* 0x010fc80000000007 */
[----:B-----5:R-:W-:-:S04]  /*03e0*/  FFMA R7, R16, 0.10000000149011611938, R7 ;  /* 0x3dcccccd10077823 */ /* 0x020fc80000000007 */
[----:B------:R-:W-:-:S05]  /*03f0*/  FFMA R7, R18, 0.10000000149011611938, R7 ;  /* 0x3dcccccd12077823 */ /* 0x000fca0000000007 */
[----:B------:R-:W-:Y:S01]  /*0400*/  STG.E desc[UR8][R4.64], R7 ;  /* 0x0000000704007986 */ /* 0x000fe2000c101908 */
[----:B------:R-:W-:Y:S05]  /*0410*/  EXIT ;  /* 0x000000000000794d */ /* 0x000fea0003800000 */
.L_x_12:
        /* <DEDUP_REMOVED lines=14> */
.L_x_16:


//--------------------- .text._Z15stencil3d_basicPfS_j --------------------------
	.section	.text._Z15stencil3d_basicPfS_j,"ax",@progbits
	.align	128
        .global         _Z15stencil3d_basicPfS_j
        .type           _Z15stencil3d_basicPfS_j,@function
        .size           _Z15stencil3d_basicPfS_j,(.L_x_17 - _Z15stencil3d_basicPfS_j)
        .other          _Z15stencil3d_basicPfS_j,@"STO_CUDA_ENTRY STV_DEFAULT"
_Z15stencil3d_basicPfS_j:
.text._Z15stencil3d_basicPfS_j:
[----:B------:R-:W-:Y:S01]  /*0000*/  LDC R1, c[0x0][0x37c] ;  /* 0x0000df00ff017b82 */ /* 0x000fe20000000800 */
[----:B------:R-:W0:Y:S07]  /*0010*/  S2R R4, SR_TID.Y ;  /* 0x0000000000047919 */ /* 0x000e2e0000002200 */
[----:B------:R-:W1:Y:S01]  /*0020*/  LDC R5, c[0x0][0x368] ;  /* 0x0000da00ff057b82 */ /* 0x000e620000000800 */
[----:B------:R-:W1:Y:S01]  /*0030*/  S2R R2, SR_TID.Z ;  /* 0x0000000000027919 */ /* 0x000e620000002300 */
[----:B------:R-:W2:Y:S06]  /*0040*/  S2R R6, SR_TID.X ;  /* 0x0000000000067919 */ /* 0x000eac0000002100 */
[----:B------:R-:W0:Y:S08]  /*0050*/  S2UR UR5, SR_CTAID.Y ;  /* 0x00000000000579c3 */ /* 0x000e300000002600 */
[----:B------:R-:W0:Y:S08]  /*0060*/  LDC R9, c[0x0][0x364] ;  /* 0x0000d900ff097b82 */ /* 0x000e300000000800 */
[----:B------:R-:W1:Y:S08]  /*0070*/  S2UR UR4, SR_CTAID.Z ;  /* 0x00000000000479c3 */ /* 0x000e700000002700 */
[----:B------:R-:W3:Y:S08]  /*0080*/  LDC R0, c[0x0][0x390] ;  /* 0x0000e400ff007b82 */ /* 0x000ef00000000800 */
[----:B------:R-:W2:Y:S01]  /*0090*/  S2UR UR6, SR_CTAID.X ;  /* 0x00000000000679c3 */ /* 0x000ea20000002500 */
[----:B0-----:R-:W-:-:S05]  /*00a0*/  IMAD R9, R9, UR5, R4 ;  /* 0x0000000509097c24 */ /* 0x001fca000f8e0204 */
[----:B------:R-:W-:Y:S02]  /*00b0*/  ISETP.NE.AND P0, PT, R9, RZ, PT ;  /* 0x000000ff0900720c */ /* 0x000fe40003f05270 */
[----:B------:R-:W2:Y:S01]  /*00c0*/  LDC R3, c[0x0][0x360] ;  /* 0x0000d800ff037b82 */ /* 0x000ea20000000800 */
[----:B-1----:R-:W-:-:S05]  /*00d0*/  IMAD R5, R5, UR4, R2 ;  /* 0x0000000405057c24 */ /* 0x002fca000f8e0202 */
[----:B------:R-:W-:Y:S02]  /*00e0*/  ISETP.EQ.OR P0, PT, R5, RZ, !P0 ;  /* 0x000000ff0500720c */ /* 0x000fe40004702670 */
[----:B---3--:R-:W-:-:S04]  /*00f0*/  IADD3 R2, PT, PT, R0, -0x1, RZ ;  /* 0xffffffff00027810 */ /* 0x008fc80007ffe0ff */
[----:B------:R-:W-:-:S04]  /*0100*/  ISETP.GE.U32.OR P0, PT, R5, R2, P0 ;  /* 0x000000020500720c */ /* 0x000fc80000706470 */
[----:B------:R-:W-:Y:S01]  /*0110*/  ISETP.GE.U32.OR P0, PT, R9, R2, P0 ;  /* 0x000000020900720c */ /* 0x000fe20000706470 */
[----:B--2---:R-:W-:-:S05]  /*0120*/  IMAD R4, R3, UR6, R6 ;  /* 0x0000000603047c24 */ /* 0x004fca000f8e0206 */
[----:B------:R-:W-:-:S04]  /*0130*/  ISETP.LT.OR P0, PT, R4, 0x1, P0 ;  /* 0x000000010400780c */ /* 0x000fc80000701670 */
[----:B------:R-:W-:-:S13]  /*0140*/  ISETP.GE.U32.OR P0, PT, R4, R2, P0 ;  /* 0x000000020400720c */ /* 0x000fda0000706470 */
[----:B------:R-:W-:Y:S05]  /*0150*/  @P0 EXIT ;  /* 0x000000000000094d */ /* 0x000fea0003800000 */
[----:B------:R-:W0:Y:S01]  /*0160*/  LDC.64 R2, c[0x0][0x380] ;  /* 0x0000e000ff027b82 */ /* 0x000e220000000a00 */
[-C--:B------:R-:W-:Y:S01]  /*0170*/  IMAD R15, R5, R0.reuse, RZ ;  /* 0x00000000050f7224 */ /* 0x080fe200078e02ff */
[----:B------:R-:W1:Y:S01]  /*0180*/  LDCU.64 UR4, c[0x0][0x358] ;  /* 0x00006b00ff0477ac */ /* 0x000e620008000a00 */
[CC--:B------:R-:W-:Y:S02]  /*0190*/  IMAD R7, R9.reuse, R0.reuse, R4 ;  /* 0x0000000009077224 */ /* 0x0c0fe400078e0204 */
[-C--:B------:R-:W-:Y:S02]  /*01a0*/  IMAD R11, R9, R0.reuse, -R0 ;  /* 0x00000000090b7224 */ /* 0x080fe400078e0a00 */
[----:B------:R-:W-:-:S03]  /*01b0*/  IMAD R5, R15, R0, R7 ;  /* 0x000000000f057224 */ /* 0x000fc600078e0207 */
[----:B------:R-:W-:Y:S02]  /*01c0*/  IADD3 R4, PT, PT, R4, R11, RZ ;  /* 0x0000000b04047210 */ /* 0x000fe40007ffe0ff */
[C---:B------:R-:W-:Y:S02]  /*01d0*/  IADD3 R9, PT, PT, R5.reuse, -0x1, RZ ;  /* 0xffffffff05097810 */ /* 0x040fe40007ffe0ff */
[----:B------:R-:W-:Y:S01]  /*01e0*/  IADD3 R13, PT, PT, R5, 0x1, RZ ;  /* 0x00000001050d7810 */ /* 0x000fe20007ffe0ff */
[CC--:B------:R-:W-:Y:S01]  /*01f0*/  IMAD R17, R15.reuse, R0.reuse, R4 ;  /* 0x000000000f117224 */ /* 0x0c0fe200078e0204 */
[----:B------:R-:W-:Y:S01]  /*0200*/  IADD3 R21, PT, PT, R15, -R0, RZ ;  /* 0x800000000f157210 */ /* 0x000fe20007ffe0ff */
[----:B0-----:R-:W-:-:S04]  /*0210*/  IMAD.WIDE.U32 R8, R9, 0x4, R2 ;  /* 0x0000000409087825 */ /* 0x001fc800078e0002 */
[--C-:B------:R-:W-:Y:S01]  /*0220*/  IMAD.WIDE.U32 R10, R5, 0x4, R2.reuse ;  /* 0x00000004050a7825 */ /* 0x100fe200078e0002 */
[C---:B------:R-:W-:Y:S01]  /*0230*/  LEA R19, R0.reuse, R17, 0x1 ;  /* 0x0000001100137211 */ /* 0x040fe200078e08ff */
[----:B-1----:R-:W2:Y:S02]  /*0240*/  LDG.E R9, desc[UR4][R8.64] ;  /* 0x0000000408097981 */ /* 0x002ea4000c1e1900 */
[--C-:B------:R-:W-:Y:S02]  /*0250*/  IMAD.WIDE.U32 R12, R13, 0x4, R2.reuse ;  /* 0x000000040d0c7825 */ /* 0x100fe400078e0002 */
[----:B------:R0:W2:Y:S02]  /*0260*/  LDG.E R4, desc[UR4][R10.64] ;  /* 0x000000040a047981 */ /* 0x0000a4000c1e1900 */
[----:B------:R-:W-:Y:S01]  /*0270*/  IMAD.WIDE.U32 R14, R17, 0x4, R2 ;  /* 0x00000004110e7825 */ /* 0x000fe200078e0002 */
[----:B------:R-:W-:Y:S01]  /*0280*/  LEA R6, R0, R21, 0x1 ;  /* 0x0000001500067211 */ /* 0x000fe200078e08ff */
[----:B------:R-:W3:Y:S02]  /*0290*/  LDG.E R13, desc[UR4][R12.64] ;  /* 0x000000040c0d7981 */ /* 0x000ee4000c1e1900 */
[----:B------:R-:W-:-:S02]  /*02a0*/  IMAD R21, R21, R0, R7 ;  /* 0x0000000015157224 */ /* 0x000fc400078e0207 */
[----:B------:R-:W-:Y:S01]  /*02b0*/  IMAD.WIDE.U32 R16, R19, 0x4, R2 ;  /* 0x0000000413107825 */ /* 0x000fe200078e0002 */
[----:B------:R-:W4:Y:S03]  /*02c0*/  LDG.E R15, desc[UR4][R14.64] ;  /* 0x000000040e0f7981 */ /* 0x000f26000c1e1900 */
[----:B0-----:R-:W-:Y:S02]  /*02d0*/  IMAD R11, R6, R0, R7 ;  /* 0x00000000060b7224 */ /* 0x001fe400078e0207 */
[--C-:B------:R-:W-:Y:S01]  /*02e0*/  IMAD.WIDE.U32 R6, R21, 0x4, R2.reuse ;  /* 0x0000000415067825 */ /* 0x100fe200078e0002 */
[----:B------:R-:W5:Y:S03]  /*02f0*/  LDG.E R17, desc[UR4][R16.64] ;  /* 0x0000000410117981 */ /* 0x000f66000c1e1900 */
[----:B------:R-:W-:-:S02]  /*0300*/  IMAD.WIDE.U32 R2, R11, 0x4, R2 ;  /* 0x000000040b027825 */ /* 0x000fc400078e0002 */
[----:B------:R-:W5:Y:S01]  /*0310*/  LDG.E R7, desc[UR4][R6.64] ;  /* 0x0000000406077981 */ /* 0x000f62000c1e1900 */
[----:B------:R-:W0:Y:S03]  /*0320*/  LDC.64 R10, c[0x0][0x388] ;  /* 0x0000e200ff0a7b82 */ /* 0x000e260000000a00 */
[----:B------:R-:W5:Y:S01]  /*0330*/  LDG.E R3, desc[UR4][R2.64] ;  /* 0x0000000402037981 */ /* 0x000f62000c1e1900 */
[----:B--2---:R-:W-:-:S04]  /*0340*/  FFMA R4, R9, 0.10000000149011611938, R4 ;  /* 0x3dcccccd09047823 */ /* 0x004fc80000000004 */
[----:B---3--:R-:W-:-:S04]  /*0350*/  FFMA R4, R13, 0.10000000149011611938, R4 ;  /* 0x3dcccccd0d047823 */ /* 0x008fc80000000004 */
[----:B----4-:R-:W-:-:S04]  /*0360*/  FFMA R4, R15, 0.10000000149011611938, R4 ;  /* 0x3dcccccd0f047823 */ /* 0x010fc80000000004 */
[----:B-----5:R-:W-:-:S04]  /*0370*/  FFMA R4, R17, 0.10000000149011611938, R4 ;  /* 0x3dcccccd11047823 */ /* 0x020fc80000000004 */
[----:B------:R-:W-:Y:S01]  /*0380*/  FFMA R0, R7, 0.10000000149011611938, R4 ;  /* 0x3dcccccd07007823 */ /* 0x000fe20000000004 */
[----:B0-----:R-:W-:-:S04]  /*0390*/  IMAD.WIDE.U32 R4, R5, 0x4, R10 ;  /* 0x0000000405047825 */ /* 0x001fc800078e000a */
[----:B------:R-:W-:-:S05]  /*03a0*/  FFMA R9, R3, 0.10000000149011611938, R0 ;  /* 0x3dcccccd03097823 */ /* 0x000fca0000000000 */
[----:B------:R-:W-:Y:S01]  /*03b0*/  STG.E desc[UR4][R4.64], R9 ;  /* 0x0000000904007986 */ /* 0x000fe2000c101904 */
[----:B------:R-:W-:Y:S05]  /*03c0*/  EXIT ;  /* 0x000000000000794d */ /* 0x000fea0003800000 */
.L_x_13:
        /* <DEDUP_REMOVED lines=11> */
.L_x_17:


//--------------------- .nv.shared._Z18stencil3d_regtiledPfS_j --------------------------
	.section	.nv.shared._Z18stencil3d_regtiledPfS_j,"aw",@nobits
	.sectionflags	@""
	.align	4
.nv.shared._Z18stencil3d_regtiledPfS_j:
	.zero		5120


//--------------------- .nv.shared.reserved.0     --------------------------
	.section	.nv.shared.reserved.0,"aw",@nobits
	.weak		__nv_reservedSMEM_offset_0_alias
	.size		__nv_reservedSMEM_offset_0_alias, 0, 64
	.other		__nv_reservedSMEM_offset_0_alias,@"STO_CUDA_RESERVED_SHARED STV_DEFAULT"
__nv_reservedSMEM_offset_0_alias:
	.zero		0
	.zero		64


//--------------------- .nv.shared._Z22stencil3d_tiled_coarsePfS_j --------------------------
	.section	.nv.shared._Z22stencil3d_tiled_coarsePfS_j,"aw",@nobits
	.sectionflags	@""
	.align	4
.nv.shared._Z22stencil3d_tiled_coarsePfS_j:
	.zero		13312


//--------------------- .nv.shared._Z15stencil3d_tiledPfS_j --------------------------
	.section	.nv.shared._Z15stencil3d_tiledPfS_j,"aw",@nobits
	.sectionflags	@""
	.align	4
.nv.shared._Z15stencil3d_tiledPfS_j:
	.zero		3072


//--------------------- .nv.constant0._Z18stencil3d_regtiledPfS_j --------------------------
	.section	.nv.constant0._Z18stencil3d_regtiledPfS_j,"a",@progbits
	.sectionflags	@""
	.align	4
.nv.constant0._Z18stencil3d_regtiledPfS_j:
	.zero		916


//--------------------- .nv.constant0._Z22stencil3d_tiled_coarsePfS_j --------------------------
	.section	.nv.constant0._Z22stencil3d_tiled_coarsePfS_j,"a",@progbits
	.sectionflags	@""
	.align	4
.nv.constant0._Z22stencil3d_tiled_coarsePfS_j:
	.zero		916


//--------------------- .nv.constant0._Z15stencil3d_tiledPfS_j --------------------------
	.section	.nv.constant0._Z15stencil3d_tiledPfS_j,"a",@progbits
	.sectionflags	@""
	.align	4
.nv.constant0._Z15stencil3d_tiledPfS_j:
	.zero		916


//--------------------- .nv.constant0._Z15stencil3d_basicPfS_j --------------------------
	.section	.nv.constant0._Z15stencil3d_basicPfS_j,"a",@progbits
	.sectionflags	@""
	.align	4
.nv.constant0._Z15stencil3d_basicPfS_j:
	.zero		916


//--------------------- SYMBOLS --------------------------

	.type		.nv.reservedSmem.offset0,@object
	.size		.nv.reservedSmem.offset0,0x4
	.type		.nv.reservedSmem.cap,@object
	.size		.nv.reservedSmem.cap,0x4
